//
// Generated by NVIDIA NVVM Compiler
//
// Compiler Build ID: CL-36424714
// Cuda compilation tools, release 13.0, V13.0.88
// Based on NVVM 20.0.0
//

.version 9.0
.target sm_100
.address_size 64

	// .globl	_Z21delta_backward_kernelPKfS0_S0_S0_S0_S0_S0_PfS1_S1_S1_S1_S1_ii
.extern .shared .align 16 .b8 smem[];

.visible .entry _Z21delta_backward_kernelPKfS0_S0_S0_S0_S0_S0_PfS1_S1_S1_S1_S1_ii(
	.param .u64 .ptr .align 1 _Z21delta_backward_kernelPKfS0_S0_S0_S0_S0_S0_PfS1_S1_S1_S1_S1_ii_param_0,
	.param .u64 .ptr .align 1 _Z21delta_backward_kernelPKfS0_S0_S0_S0_S0_S0_PfS1_S1_S1_S1_S1_ii_param_1,
	.param .u64 .ptr .align 1 _Z21delta_backward_kernelPKfS0_S0_S0_S0_S0_S0_PfS1_S1_S1_S1_S1_ii_param_2,
	.param .u64 .ptr .align 1 _Z21delta_backward_kernelPKfS0_S0_S0_S0_S0_S0_PfS1_S1_S1_S1_S1_ii_param_3,
	.param .u64 .ptr .align 1 _Z21delta_backward_kernelPKfS0_S0_S0_S0_S0_S0_PfS1_S1_S1_S1_S1_ii_param_4,
	.param .u64 .ptr .align 1 _Z21delta_backward_kernelPKfS0_S0_S0_S0_S0_S0_PfS1_S1_S1_S1_S1_ii_param_5,
	.param .u64 .ptr .align 1 _Z21delta_backward_kernelPKfS0_S0_S0_S0_S0_S0_PfS1_S1_S1_S1_S1_ii_param_6,
	.param .u64 .ptr .align 1 _Z21delta_backward_kernelPKfS0_S0_S0_S0_S0_S0_PfS1_S1_S1_S1_S1_ii_param_7,
	.param .u64 .ptr .align 1 _Z21delta_backward_kernelPKfS0_S0_S0_S0_S0_S0_PfS1_S1_S1_S1_S1_ii_param_8,
	.param .u64 .ptr .align 1 _Z21delta_backward_kernelPKfS0_S0_S0_S0_S0_S0_PfS1_S1_S1_S1_S1_ii_param_9,
	.param .u64 .ptr .align 1 _Z21delta_backward_kernelPKfS0_S0_S0_S0_S0_S0_PfS1_S1_S1_S1_S1_ii_param_10,
	.param .u64 .ptr .align 1 _Z21delta_backward_kernelPKfS0_S0_S0_S0_S0_S0_PfS1_S1_S1_S1_S1_ii_param_11,
	.param .u64 .ptr .align 1 _Z21delta_backward_kernelPKfS0_S0_S0_S0_S0_S0_PfS1_S1_S1_S1_S1_ii_param_12,
	.param .u32 _Z21delta_backward_kernelPKfS0_S0_S0_S0_S0_S0_PfS1_S1_S1_S1_S1_ii_param_13,
	.param .u32 _Z21delta_backward_kernelPKfS0_S0_S0_S0_S0_S0_PfS1_S1_S1_S1_S1_ii_param_14
)
{
	.reg .pred 	%p<70>;
	.reg .b32 	%r<275>;
	.reg .b32 	%f<574>;
	.reg .b64 	%rd<203>;

	ld.param.u64 	%rd29, [_Z21delta_backward_kernelPKfS0_S0_S0_S0_S0_S0_PfS1_S1_S1_S1_S1_ii_param_0];
	ld.param.u64 	%rd30, [_Z21delta_backward_kernelPKfS0_S0_S0_S0_S0_S0_PfS1_S1_S1_S1_S1_ii_param_1];
	ld.param.u64 	%rd31, [_Z21delta_backward_kernelPKfS0_S0_S0_S0_S0_S0_PfS1_S1_S1_S1_S1_ii_param_2];
	ld.param.u64 	%rd32, [_Z21delta_backward_kernelPKfS0_S0_S0_S0_S0_S0_PfS1_S1_S1_S1_S1_ii_param_3];
	ld.param.u64 	%rd33, [_Z21delta_backward_kernelPKfS0_S0_S0_S0_S0_S0_PfS1_S1_S1_S1_S1_ii_param_4];
	ld.param.u64 	%rd40, [_Z21delta_backward_kernelPKfS0_S0_S0_S0_S0_S0_PfS1_S1_S1_S1_S1_ii_param_5];
	ld.param.u64 	%rd41, [_Z21delta_backward_kernelPKfS0_S0_S0_S0_S0_S0_PfS1_S1_S1_S1_S1_ii_param_6];
	ld.param.u64 	%rd34, [_Z21delta_backward_kernelPKfS0_S0_S0_S0_S0_S0_PfS1_S1_S1_S1_S1_ii_param_7];
	ld.param.u64 	%rd36, [_Z21delta_backward_kernelPKfS0_S0_S0_S0_S0_S0_PfS1_S1_S1_S1_S1_ii_param_9];
	ld.param.u64 	%rd37, [_Z21delta_backward_kernelPKfS0_S0_S0_S0_S0_S0_PfS1_S1_S1_S1_S1_ii_param_10];
	ld.param.u64 	%rd38, [_Z21delta_backward_kernelPKfS0_S0_S0_S0_S0_S0_PfS1_S1_S1_S1_S1_ii_param_11];
	ld.param.u32 	%r239, [_Z21delta_backward_kernelPKfS0_S0_S0_S0_S0_S0_PfS1_S1_S1_S1_S1_ii_param_13];
	ld.param.u32 	%r105, [_Z21delta_backward_kernelPKfS0_S0_S0_S0_S0_S0_PfS1_S1_S1_S1_S1_ii_param_14];
	cvta.to.global.u64 	%rd1, %rd41;
	cvta.to.global.u64 	%rd2, %rd40;
	mov.u32 	%r274, %tid.x;
	mul.lo.s32 	%r2, %r105, %r105;
	shl.b32 	%r3, %r105, 2;
	setp.ge.u32 	%p1, %r274, %r2;
	@%p1 bra 	$L__BB0_3;
	mov.u32 	%r4, %ntid.x;
	mov.u32 	%r238, %r274;
$L__BB0_2:
	shl.b32 	%r106, %r238, 2;
	mov.u32 	%r107, smem;
	add.s32 	%r108, %r107, %r106;
	mov.b32 	%r109, 0;
	st.shared.u32 	[%r108], %r109;
	add.s32 	%r238, %r238, %r4;
	setp.lt.s32 	%p2, %r238, %r2;
	@%p2 bra 	$L__BB0_2;
$L__BB0_3:
	bar.sync 	0;
	setp.lt.s32 	%p3, %r239, 1;
	@%p3 bra 	$L__BB0_105;
	ld.param.u64 	%rd200, [_Z21delta_backward_kernelPKfS0_S0_S0_S0_S0_S0_PfS1_S1_S1_S1_S1_ii_param_8];
	add.s32 	%r110, %r2, %r105;
	shl.b32 	%r111, %r110, 2;
	mov.u32 	%r112, smem;
	add.s32 	%r7, %r112, %r111;
	add.s32 	%r8, %r7, %r3;
	add.s32 	%r9, %r8, %r3;
	mov.u32 	%r10, %ntid.x;
	mul.lo.s32 	%r11, %r105, %r274;
	add.s32 	%r113, %r2, %r274;
	shl.b32 	%r114, %r113, 2;
	add.s32 	%r12, %r112, %r114;
	shl.b32 	%r115, %r274, 2;
	add.s32 	%r13, %r9, %r115;
	add.s32 	%r14, %r8, %r115;
	add.s32 	%r15, %r105, -1;
	and.b32  	%r16, %r105, 7;
	add.s32 	%r17, %r16, -1;
	and.b32  	%r18, %r105, 3;
	and.b32  	%r19, %r105, 15;
	add.s32 	%r20, %r19, -1;
	and.b32  	%r21, %r105, -8;
	and.b32  	%r22, %r105, 1;
	and.b32  	%r23, %r105, -16;
	neg.s32 	%r24, %r21;
	shl.b32 	%r25, %r105, 3;
	mad.lo.s32 	%r26, %r105, 7, %r274;
	mad.lo.s32 	%r27, %r105, 6, %r274;
	mad.lo.s32 	%r28, %r105, 5, %r274;
	mad.lo.s32 	%r29, %r105, 3, %r274;
	shl.b32 	%r116, %r105, 1;
	add.s32 	%r30, %r274, %r116;
	add.s32 	%r31, %r274, %r105;
	cvta.to.global.u64 	%rd3, %rd32;
	cvta.to.global.u64 	%rd4, %rd33;
	cvta.to.global.u64 	%rd5, %rd36;
	cvta.to.global.u64 	%rd6, %rd30;
	cvta.to.global.u64 	%rd7, %rd37;
	cvta.to.global.u64 	%rd8, %rd38;
	cvta.to.global.u64 	%rd9, %rd34;
	cvta.to.global.u64 	%rd10, %rd200;
	cvta.to.global.u64 	%rd11, %rd29;
	cvta.to.global.u64 	%rd12, %rd31;
$L__BB0_5:
	setp.ge.u32 	%p4, %r274, %r2;
	add.s32 	%r34, %r239, -1;
	mul.lo.s32 	%r117, %r34, %r105;
	cvt.s64.s32 	%rd14, %r117;
	mul.wide.s32 	%rd42, %r117, 4;
	add.s64 	%rd15, %rd1, %rd42;
	mul.lo.s32 	%r118, %r239, %r2;
	cvt.u64.u32 	%rd16, %r118;
	mul.wide.u32 	%rd43, %r34, 4;
	add.s64 	%rd44, %rd3, %rd43;
	ld.global.nc.f32 	%f1, [%rd44];
	add.s64 	%rd45, %rd4, %rd43;
	ld.global.nc.f32 	%f2, [%rd45];
	@%p4 bra 	$L__BB0_8;
	mov.u32 	%r240, %r274;
$L__BB0_7:
	div.s32 	%r119, %r240, %r105;
	mul.lo.s32 	%r120, %r119, %r105;
	sub.s32 	%r121, %r240, %r120;
	mul.wide.s32 	%rd46, %r119, 4;
	add.s64 	%rd47, %rd15, %rd46;
	ld.global.nc.f32 	%f78, [%rd47];
	cvt.s64.s32 	%rd48, %r121;
	add.s64 	%rd49, %rd48, %rd14;
	shl.b64 	%rd50, %rd49, 2;
	add.s64 	%rd51, %rd12, %rd50;
	ld.global.nc.f32 	%f79, [%rd51];
	shl.b32 	%r122, %r240, 2;
	mov.u32 	%r123, smem;
	add.s32 	%r124, %r123, %r122;
	ld.shared.f32 	%f80, [%r124];
	fma.rn.f32 	%f81, %f78, %f79, %f80;
	st.shared.f32 	[%r124], %f81;
	add.s32 	%r240, %r240, %r10;
	setp.lt.s32 	%p5, %r240, %r2;
	@%p5 bra 	$L__BB0_7;
$L__BB0_8:
	setp.ge.s32 	%p6, %r274, %r105;
	bar.sync 	0;
	@%p6 bra 	$L__BB0_21;
	setp.lt.u32 	%p7, %r15, 7;
	mov.f32 	%f537, 0f00000000;
	mov.b32 	%r251, 0;
	@%p7 bra 	$L__BB0_12;
	add.s32 	%r244, %r274, %r3;
	shl.b64 	%rd52, %rd14, 2;
	add.s64 	%rd53, %rd1, %rd52;
	add.s64 	%rd202, %rd53, 16;
	mov.f32 	%f537, 0f00000000;
	mov.u32 	%r241, %r31;
	mov.u32 	%r242, %r30;
	mov.u32 	%r243, %r29;
	mov.u32 	%r245, %r28;
	mov.u32 	%r246, %r27;
	mov.u32 	%r247, %r26;
	mov.u32 	%r248, %r274;
	mov.u32 	%r249, %r24;
$L__BB0_11:
	.pragma "nounroll";
	cvt.s64.s32 	%rd54, %r248;
	add.s64 	%rd55, %rd54, %rd16;
	shl.b64 	%rd56, %rd55, 2;
	add.s64 	%rd57, %rd2, %rd56;
	ld.global.nc.f32 	%f85, [%rd57];
	ld.global.nc.f32 	%f86, [%rd202+-16];
	fma.rn.f32 	%f87, %f85, %f86, %f537;
	cvt.s64.s32 	%rd58, %r241;
	add.s64 	%rd59, %rd58, %rd16;
	shl.b64 	%rd60, %rd59, 2;
	add.s64 	%rd61, %rd2, %rd60;
	ld.global.nc.f32 	%f88, [%rd61];
	ld.global.nc.f32 	%f89, [%rd202+-12];
	fma.rn.f32 	%f90, %f88, %f89, %f87;
	cvt.s64.s32 	%rd62, %r242;
	add.s64 	%rd63, %rd62, %rd16;
	shl.b64 	%rd64, %rd63, 2;
	add.s64 	%rd65, %rd2, %rd64;
	ld.global.nc.f32 	%f91, [%rd65];
	ld.global.nc.f32 	%f92, [%rd202+-8];
	fma.rn.f32 	%f93, %f91, %f92, %f90;
	cvt.s64.s32 	%rd66, %r243;
	add.s64 	%rd67, %rd66, %rd16;
	shl.b64 	%rd68, %rd67, 2;
	add.s64 	%rd69, %rd2, %rd68;
	ld.global.nc.f32 	%f94, [%rd69];
	ld.global.nc.f32 	%f95, [%rd202+-4];
	fma.rn.f32 	%f96, %f94, %f95, %f93;
	cvt.s64.s32 	%rd70, %r244;
	add.s64 	%rd71, %rd70, %rd16;
	shl.b64 	%rd72, %rd71, 2;
	add.s64 	%rd73, %rd2, %rd72;
	ld.global.nc.f32 	%f97, [%rd73];
	ld.global.nc.f32 	%f98, [%rd202];
	fma.rn.f32 	%f99, %f97, %f98, %f96;
	cvt.s64.s32 	%rd74, %r245;
	add.s64 	%rd75, %rd74, %rd16;
	shl.b64 	%rd76, %rd75, 2;
	add.s64 	%rd77, %rd2, %rd76;
	ld.global.nc.f32 	%f100, [%rd77];
	ld.global.nc.f32 	%f101, [%rd202+4];
	fma.rn.f32 	%f102, %f100, %f101, %f99;
	cvt.s64.s32 	%rd78, %r246;
	add.s64 	%rd79, %rd78, %rd16;
	shl.b64 	%rd80, %rd79, 2;
	add.s64 	%rd81, %rd2, %rd80;
	ld.global.nc.f32 	%f103, [%rd81];
	ld.global.nc.f32 	%f104, [%rd202+8];
	fma.rn.f32 	%f105, %f103, %f104, %f102;
	cvt.s64.s32 	%rd82, %r247;
	add.s64 	%rd83, %rd82, %rd16;
	shl.b64 	%rd84, %rd83, 2;
	add.s64 	%rd85, %rd2, %rd84;
	ld.global.nc.f32 	%f106, [%rd85];
	ld.global.nc.f32 	%f107, [%rd202+12];
	fma.rn.f32 	%f537, %f106, %f107, %f105;
	add.s32 	%r249, %r249, 8;
	add.s32 	%r248, %r248, %r25;
	add.s32 	%r247, %r247, %r25;
	add.s32 	%r246, %r246, %r25;
	add.s32 	%r245, %r245, %r25;
	add.s32 	%r244, %r244, %r25;
	add.s32 	%r243, %r243, %r25;
	add.s32 	%r242, %r242, %r25;
	add.s64 	%rd202, %rd202, 32;
	add.s32 	%r241, %r241, %r25;
	setp.ne.s32 	%p8, %r249, 0;
	mov.u32 	%r251, %r21;
	@%p8 bra 	$L__BB0_11;
$L__BB0_12:
	setp.eq.s32 	%p9, %r16, 0;
	@%p9 bra 	$L__BB0_20;
	setp.lt.u32 	%p10, %r17, 3;
	@%p10 bra 	$L__BB0_15;
	mad.lo.s32 	%r126, %r251, %r105, %r274;
	cvt.s64.s32 	%rd86, %r126;
	add.s64 	%rd87, %rd86, %rd16;
	shl.b64 	%rd88, %rd87, 2;
	add.s64 	%rd89, %rd2, %rd88;
	ld.global.nc.f32 	%f109, [%rd89];
	mul.wide.u32 	%rd90, %r251, 4;
	add.s64 	%rd91, %rd15, %rd90;
	ld.global.nc.f32 	%f110, [%rd91];
	fma.rn.f32 	%f111, %f109, %f110, %f537;
	add.s32 	%r127, %r126, %r105;
	cvt.s64.s32 	%rd92, %r127;
	add.s64 	%rd93, %rd92, %rd16;
	shl.b64 	%rd94, %rd93, 2;
	add.s64 	%rd95, %rd2, %rd94;
	ld.global.nc.f32 	%f112, [%rd95];
	ld.global.nc.f32 	%f113, [%rd91+4];
	fma.rn.f32 	%f114, %f112, %f113, %f111;
	add.s32 	%r128, %r127, %r105;
	cvt.s64.s32 	%rd96, %r128;
	add.s64 	%rd97, %rd96, %rd16;
	shl.b64 	%rd98, %rd97, 2;
	add.s64 	%rd99, %rd2, %rd98;
	ld.global.nc.f32 	%f115, [%rd99];
	ld.global.nc.f32 	%f116, [%rd91+8];
	fma.rn.f32 	%f117, %f115, %f116, %f114;
	add.s32 	%r129, %r128, %r105;
	cvt.s64.s32 	%rd100, %r129;
	add.s64 	%rd101, %rd100, %rd16;
	shl.b64 	%rd102, %rd101, 2;
	add.s64 	%rd103, %rd2, %rd102;
	ld.global.nc.f32 	%f118, [%rd103];
	ld.global.nc.f32 	%f119, [%rd91+12];
	fma.rn.f32 	%f537, %f118, %f119, %f117;
	add.s32 	%r251, %r251, 4;
$L__BB0_15:
	setp.eq.s32 	%p11, %r18, 0;
	@%p11 bra 	$L__BB0_20;
	setp.eq.s32 	%p12, %r18, 1;
	@%p12 bra 	$L__BB0_18;
	mad.lo.s32 	%r130, %r251, %r105, %r274;
	cvt.s64.s32 	%rd104, %r130;
	add.s64 	%rd105, %rd104, %rd16;
	shl.b64 	%rd106, %rd105, 2;
	add.s64 	%rd107, %rd2, %rd106;
	ld.global.nc.f32 	%f121, [%rd107];
	mul.wide.u32 	%rd108, %r251, 4;
	add.s64 	%rd109, %rd15, %rd108;
	ld.global.nc.f32 	%f122, [%rd109];
	fma.rn.f32 	%f123, %f121, %f122, %f537;
	add.s32 	%r131, %r130, %r105;
	cvt.s64.s32 	%rd110, %r131;
	add.s64 	%rd111, %rd110, %rd16;
	shl.b64 	%rd112, %rd111, 2;
	add.s64 	%rd113, %rd2, %rd112;
	ld.global.nc.f32 	%f124, [%rd113];
	ld.global.nc.f32 	%f125, [%rd109+4];
	fma.rn.f32 	%f537, %f124, %f125, %f123;
	add.s32 	%r251, %r251, 2;
$L__BB0_18:
	setp.eq.s32 	%p13, %r22, 0;
	@%p13 bra 	$L__BB0_20;
	mad.lo.s32 	%r132, %r251, %r105, %r274;
	cvt.s64.s32 	%rd114, %r132;
	add.s64 	%rd115, %rd114, %rd16;
	shl.b64 	%rd116, %rd115, 2;
	add.s64 	%rd117, %rd2, %rd116;
	ld.global.nc.f32 	%f126, [%rd117];
	mul.wide.u32 	%rd118, %r251, 4;
	add.s64 	%rd119, %rd15, %rd118;
	ld.global.nc.f32 	%f127, [%rd119];
	fma.rn.f32 	%f537, %f126, %f127, %f537;
$L__BB0_20:
	cvt.u32.u64 	%r133, %rd14;
	add.s32 	%r134, %r133, %r274;
	mul.wide.s32 	%rd120, %r134, 4;
	add.s64 	%rd121, %rd5, %rd120;
	st.global.f32 	[%rd121], %f537;
$L__BB0_21:
	shl.b64 	%rd122, %rd14, 2;
	add.s64 	%rd20, %rd11, %rd122;
	mul.lo.s32 	%r135, %r34, %r2;
	mul.wide.s32 	%rd123, %r135, 4;
	add.s64 	%rd21, %rd2, %rd123;
	bar.sync 	0;
	@%p6 bra 	$L__BB0_36;
	setp.lt.u32 	%p15, %r15, 15;
	mov.f32 	%f545, 0f00000000;
	mov.b32 	%r255, 0;
	@%p15 bra 	$L__BB0_25;
	mov.f32 	%f545, 0f00000000;
	mov.b32 	%r253, 0;
$L__BB0_24:
	.pragma "nounroll";
	add.s32 	%r138, %r253, %r11;
	mul.wide.s32 	%rd124, %r138, 4;
	add.s64 	%rd125, %rd21, %rd124;
	ld.global.nc.f32 	%f131, [%rd125];
	mul.wide.u32 	%rd126, %r253, 4;
	add.s64 	%rd127, %rd20, %rd126;
	ld.global.nc.f32 	%f132, [%rd127];
	fma.rn.f32 	%f133, %f131, %f132, %f545;
	ld.global.nc.f32 	%f134, [%rd125+4];
	ld.global.nc.f32 	%f135, [%rd127+4];
	fma.rn.f32 	%f136, %f134, %f135, %f133;
	ld.global.nc.f32 	%f137, [%rd125+8];
	ld.global.nc.f32 	%f138, [%rd127+8];
	fma.rn.f32 	%f139, %f137, %f138, %f136;
	ld.global.nc.f32 	%f140, [%rd125+12];
	ld.global.nc.f32 	%f141, [%rd127+12];
	fma.rn.f32 	%f142, %f140, %f141, %f139;
	ld.global.nc.f32 	%f143, [%rd125+16];
	ld.global.nc.f32 	%f144, [%rd127+16];
	fma.rn.f32 	%f145, %f143, %f144, %f142;
	ld.global.nc.f32 	%f146, [%rd125+20];
	ld.global.nc.f32 	%f147, [%rd127+20];
	fma.rn.f32 	%f148, %f146, %f147, %f145;
	ld.global.nc.f32 	%f149, [%rd125+24];
	ld.global.nc.f32 	%f150, [%rd127+24];
	fma.rn.f32 	%f151, %f149, %f150, %f148;
	ld.global.nc.f32 	%f152, [%rd125+28];
	ld.global.nc.f32 	%f153, [%rd127+28];
	fma.rn.f32 	%f154, %f152, %f153, %f151;
	ld.global.nc.f32 	%f155, [%rd125+32];
	ld.global.nc.f32 	%f156, [%rd127+32];
	fma.rn.f32 	%f157, %f155, %f156, %f154;
	ld.global.nc.f32 	%f158, [%rd125+36];
	ld.global.nc.f32 	%f159, [%rd127+36];
	fma.rn.f32 	%f160, %f158, %f159, %f157;
	ld.global.nc.f32 	%f161, [%rd125+40];
	ld.global.nc.f32 	%f162, [%rd127+40];
	fma.rn.f32 	%f163, %f161, %f162, %f160;
	ld.global.nc.f32 	%f164, [%rd125+44];
	ld.global.nc.f32 	%f165, [%rd127+44];
	fma.rn.f32 	%f166, %f164, %f165, %f163;
	ld.global.nc.f32 	%f167, [%rd125+48];
	ld.global.nc.f32 	%f168, [%rd127+48];
	fma.rn.f32 	%f169, %f167, %f168, %f166;
	ld.global.nc.f32 	%f170, [%rd125+52];
	ld.global.nc.f32 	%f171, [%rd127+52];
	fma.rn.f32 	%f172, %f170, %f171, %f169;
	ld.global.nc.f32 	%f173, [%rd125+56];
	ld.global.nc.f32 	%f174, [%rd127+56];
	fma.rn.f32 	%f175, %f173, %f174, %f172;
	ld.global.nc.f32 	%f176, [%rd125+60];
	ld.global.nc.f32 	%f177, [%rd127+60];
	fma.rn.f32 	%f545, %f176, %f177, %f175;
	add.s32 	%r253, %r253, 16;
	setp.ne.s32 	%p16, %r253, %r23;
	mov.u32 	%r255, %r23;
	@%p16 bra 	$L__BB0_24;
$L__BB0_25:
	setp.eq.s32 	%p17, %r19, 0;
	@%p17 bra 	$L__BB0_35;
	setp.lt.u32 	%p18, %r20, 7;
	@%p18 bra 	$L__BB0_28;
	add.s32 	%r139, %r255, %r11;
	mul.wide.s32 	%rd128, %r139, 4;
	add.s64 	%rd129, %rd21, %rd128;
	ld.global.nc.f32 	%f179, [%rd129];
	mul.wide.u32 	%rd130, %r255, 4;
	add.s64 	%rd131, %rd20, %rd130;
	ld.global.nc.f32 	%f180, [%rd131];
	fma.rn.f32 	%f181, %f179, %f180, %f545;
	ld.global.nc.f32 	%f182, [%rd129+4];
	ld.global.nc.f32 	%f183, [%rd131+4];
	fma.rn.f32 	%f184, %f182, %f183, %f181;
	ld.global.nc.f32 	%f185, [%rd129+8];
	ld.global.nc.f32 	%f186, [%rd131+8];
	fma.rn.f32 	%f187, %f185, %f186, %f184;
	ld.global.nc.f32 	%f188, [%rd129+12];
	ld.global.nc.f32 	%f189, [%rd131+12];
	fma.rn.f32 	%f190, %f188, %f189, %f187;
	ld.global.nc.f32 	%f191, [%rd129+16];
	ld.global.nc.f32 	%f192, [%rd131+16];
	fma.rn.f32 	%f193, %f191, %f192, %f190;
	ld.global.nc.f32 	%f194, [%rd129+20];
	ld.global.nc.f32 	%f195, [%rd131+20];
	fma.rn.f32 	%f196, %f194, %f195, %f193;
	ld.global.nc.f32 	%f197, [%rd129+24];
	ld.global.nc.f32 	%f198, [%rd131+24];
	fma.rn.f32 	%f199, %f197, %f198, %f196;
	ld.global.nc.f32 	%f200, [%rd129+28];
	ld.global.nc.f32 	%f201, [%rd131+28];
	fma.rn.f32 	%f545, %f200, %f201, %f199;
	add.s32 	%r255, %r255, 8;
$L__BB0_28:
	setp.eq.s32 	%p19, %r16, 0;
	@%p19 bra 	$L__BB0_35;
	setp.lt.u32 	%p20, %r17, 3;
	@%p20 bra 	$L__BB0_31;
	add.s32 	%r140, %r255, %r11;
	mul.wide.s32 	%rd132, %r140, 4;
	add.s64 	%rd133, %rd21, %rd132;
	ld.global.nc.f32 	%f203, [%rd133];
	mul.wide.u32 	%rd134, %r255, 4;
	add.s64 	%rd135, %rd20, %rd134;
	ld.global.nc.f32 	%f204, [%rd135];
	fma.rn.f32 	%f205, %f203, %f204, %f545;
	ld.global.nc.f32 	%f206, [%rd133+4];
	ld.global.nc.f32 	%f207, [%rd135+4];
	fma.rn.f32 	%f208, %f206, %f207, %f205;
	ld.global.nc.f32 	%f209, [%rd133+8];
	ld.global.nc.f32 	%f210, [%rd135+8];
	fma.rn.f32 	%f211, %f209, %f210, %f208;
	ld.global.nc.f32 	%f212, [%rd133+12];
	ld.global.nc.f32 	%f213, [%rd135+12];
	fma.rn.f32 	%f545, %f212, %f213, %f211;
	add.s32 	%r255, %r255, 4;
$L__BB0_31:
	setp.eq.s32 	%p21, %r18, 0;
	@%p21 bra 	$L__BB0_35;
	setp.eq.s32 	%p22, %r18, 1;
	add.s32 	%r141, %r255, %r11;
	mul.wide.s32 	%rd136, %r141, 4;
	add.s64 	%rd22, %rd21, %rd136;
	ld.global.nc.f32 	%f214, [%rd22];
	mul.wide.u32 	%rd137, %r255, 4;
	add.s64 	%rd23, %rd20, %rd137;
	ld.global.nc.f32 	%f215, [%rd23];
	fma.rn.f32 	%f545, %f214, %f215, %f545;
	@%p22 bra 	$L__BB0_35;
	setp.eq.s32 	%p23, %r18, 2;
	ld.global.nc.f32 	%f216, [%rd22+4];
	ld.global.nc.f32 	%f217, [%rd23+4];
	fma.rn.f32 	%f545, %f216, %f217, %f545;
	@%p23 bra 	$L__BB0_35;
	ld.global.nc.f32 	%f218, [%rd22+8];
	ld.global.nc.f32 	%f219, [%rd23+8];
	fma.rn.f32 	%f545, %f218, %f219, %f545;
$L__BB0_35:
	st.shared.f32 	[%r12], %f545;
$L__BB0_36:
	bar.sync 	0;
	@%p6 bra 	$L__BB0_38;
	ld.shared.f32 	%f220, [%r12];
	cvt.u64.u32 	%rd138, %r274;
	add.s64 	%rd139, %rd14, %rd138;
	shl.b64 	%rd140, %rd139, 2;
	add.s64 	%rd141, %rd6, %rd140;
	ld.global.nc.f32 	%f221, [%rd141];
	sub.f32 	%f222, %f220, %f221;
	shl.b32 	%r142, %r274, 2;
	add.s32 	%r143, %r7, %r142;
	st.shared.f32 	[%r143], %f222;
$L__BB0_38:
	bar.sync 	0;
	mov.f32 	%f547, 0f00000000;
	@%p4 bra 	$L__BB0_41;
	mov.f32 	%f547, 0f00000000;
	mov.u32 	%r257, %r274;
$L__BB0_40:
	mul.wide.s32 	%rd142, %r257, 4;
	add.s64 	%rd143, %rd21, %rd142;
	ld.global.nc.f32 	%f225, [%rd143];
	shl.b32 	%r144, %r257, 2;
	mov.u32 	%r145, smem;
	add.s32 	%r146, %r145, %r144;
	ld.shared.f32 	%f226, [%r146];
	fma.rn.f32 	%f547, %f225, %f226, %f547;
	add.s32 	%r257, %r257, %r10;
	setp.lt.s32 	%p26, %r257, %r2;
	@%p26 bra 	$L__BB0_40;
$L__BB0_41:
	setp.lt.u32 	%p27, %r10, 2;
	st.shared.f32 	[%r13], %f547;
	bar.sync 	0;
	@%p27 bra 	$L__BB0_46;
	mov.u32 	%r258, %r10;
$L__BB0_43:
	shr.u32 	%r71, %r258, 1;
	setp.ge.u32 	%p28, %r274, %r71;
	@%p28 bra 	$L__BB0_45;
	shl.b32 	%r147, %r71, 2;
	add.s32 	%r148, %r13, %r147;
	ld.shared.f32 	%f227, [%r148];
	ld.shared.f32 	%f228, [%r13];
	add.f32 	%f229, %f227, %f228;
	st.shared.f32 	[%r13], %f229;
$L__BB0_45:
	bar.sync 	0;
	setp.gt.u32 	%p29, %r258, 3;
	mov.u32 	%r258, %r71;
	@%p29 bra 	$L__BB0_43;
$L__BB0_46:
	setp.ne.s32 	%p30, %r274, 0;
	@%p30 bra 	$L__BB0_48;
	ld.shared.f32 	%f230, [%r9];
	neg.f32 	%f231, %f230;
	mul.wide.u32 	%rd144, %r34, 4;
	add.s64 	%rd145, %rd7, %rd144;
	st.global.f32 	[%rd145], %f231;
$L__BB0_48:
	bar.sync 	0;
	mov.f32 	%f549, 0f00000000;
	@%p4 bra 	$L__BB0_51;
	mov.f32 	%f549, 0f00000000;
	mov.u32 	%r259, %r274;
$L__BB0_50:
	div.s32 	%r149, %r259, %r105;
	mul.lo.s32 	%r150, %r149, %r105;
	sub.s32 	%r151, %r259, %r150;
	shl.b32 	%r152, %r149, 2;
	add.s32 	%r153, %r7, %r152;
	ld.shared.f32 	%f234, [%r153];
	mul.wide.s32 	%rd146, %r151, 4;
	add.s64 	%rd147, %rd20, %rd146;
	ld.global.nc.f32 	%f235, [%rd147];
	mul.f32 	%f236, %f234, %f235;
	shl.b32 	%r154, %r259, 2;
	mov.u32 	%r155, smem;
	add.s32 	%r156, %r155, %r154;
	ld.shared.f32 	%f237, [%r156];
	fma.rn.f32 	%f549, %f236, %f237, %f549;
	add.s32 	%r259, %r259, %r10;
	setp.lt.s32 	%p32, %r259, %r2;
	@%p32 bra 	$L__BB0_50;
$L__BB0_51:
	st.shared.f32 	[%r13], %f549;
	bar.sync 	0;
	@%p27 bra 	$L__BB0_56;
	mov.u32 	%r260, %r10;
$L__BB0_53:
	shr.u32 	%r75, %r260, 1;
	setp.ge.u32 	%p34, %r274, %r75;
	@%p34 bra 	$L__BB0_55;
	shl.b32 	%r157, %r75, 2;
	add.s32 	%r158, %r13, %r157;
	ld.shared.f32 	%f238, [%r158];
	ld.shared.f32 	%f239, [%r13];
	add.f32 	%f240, %f238, %f239;
	st.shared.f32 	[%r13], %f240;
$L__BB0_55:
	bar.sync 	0;
	setp.gt.u32 	%p35, %r260, 3;
	mov.u32 	%r260, %r75;
	@%p35 bra 	$L__BB0_53;
$L__BB0_56:
	@%p30 bra 	$L__BB0_58;
	ld.shared.f32 	%f241, [%r9];
	neg.f32 	%f242, %f241;
	mul.wide.u32 	%rd148, %r34, 4;
	add.s64 	%rd149, %rd8, %rd148;
	st.global.f32 	[%rd149], %f242;
$L__BB0_58:
	bar.sync 	0;
	@%p6 bra 	$L__BB0_73;
	setp.lt.u32 	%p38, %r15, 15;
	neg.f32 	%f35, %f2;
	mov.f32 	%f557, 0f00000000;
	mov.b32 	%r263, 0;
	@%p38 bra 	$L__BB0_62;
	mov.f32 	%f557, 0f00000000;
	mov.b32 	%r261, 0;
$L__BB0_61:
	.pragma "nounroll";
	add.s32 	%r161, %r261, %r11;
	shl.b32 	%r162, %r161, 2;
	mov.u32 	%r163, smem;
	add.s32 	%r164, %r163, %r162;
	ld.shared.f32 	%f246, [%r164];
	mul.f32 	%f247, %f246, %f35;
	mul.wide.u32 	%rd150, %r261, 4;
	add.s64 	%rd151, %rd20, %rd150;
	ld.global.nc.f32 	%f248, [%rd151];
	fma.rn.f32 	%f249, %f247, %f248, %f557;
	ld.shared.f32 	%f250, [%r164+4];
	mul.f32 	%f251, %f250, %f35;
	ld.global.nc.f32 	%f252, [%rd151+4];
	fma.rn.f32 	%f253, %f251, %f252, %f249;
	ld.shared.f32 	%f254, [%r164+8];
	mul.f32 	%f255, %f254, %f35;
	ld.global.nc.f32 	%f256, [%rd151+8];
	fma.rn.f32 	%f257, %f255, %f256, %f253;
	ld.shared.f32 	%f258, [%r164+12];
	mul.f32 	%f259, %f258, %f35;
	ld.global.nc.f32 	%f260, [%rd151+12];
	fma.rn.f32 	%f261, %f259, %f260, %f257;
	ld.shared.f32 	%f262, [%r164+16];
	mul.f32 	%f263, %f262, %f35;
	ld.global.nc.f32 	%f264, [%rd151+16];
	fma.rn.f32 	%f265, %f263, %f264, %f261;
	ld.shared.f32 	%f266, [%r164+20];
	mul.f32 	%f267, %f266, %f35;
	ld.global.nc.f32 	%f268, [%rd151+20];
	fma.rn.f32 	%f269, %f267, %f268, %f265;
	ld.shared.f32 	%f270, [%r164+24];
	mul.f32 	%f271, %f270, %f35;
	ld.global.nc.f32 	%f272, [%rd151+24];
	fma.rn.f32 	%f273, %f271, %f272, %f269;
	ld.shared.f32 	%f274, [%r164+28];
	mul.f32 	%f275, %f274, %f35;
	ld.global.nc.f32 	%f276, [%rd151+28];
	fma.rn.f32 	%f277, %f275, %f276, %f273;
	ld.shared.f32 	%f278, [%r164+32];
	mul.f32 	%f279, %f278, %f35;
	ld.global.nc.f32 	%f280, [%rd151+32];
	fma.rn.f32 	%f281, %f279, %f280, %f277;
	ld.shared.f32 	%f282, [%r164+36];
	mul.f32 	%f283, %f282, %f35;
	ld.global.nc.f32 	%f284, [%rd151+36];
	fma.rn.f32 	%f285, %f283, %f284, %f281;
	ld.shared.f32 	%f286, [%r164+40];
	mul.f32 	%f287, %f286, %f35;
	ld.global.nc.f32 	%f288, [%rd151+40];
	fma.rn.f32 	%f289, %f287, %f288, %f285;
	ld.shared.f32 	%f290, [%r164+44];
	mul.f32 	%f291, %f290, %f35;
	ld.global.nc.f32 	%f292, [%rd151+44];
	fma.rn.f32 	%f293, %f291, %f292, %f289;
	ld.shared.f32 	%f294, [%r164+48];
	mul.f32 	%f295, %f294, %f35;
	ld.global.nc.f32 	%f296, [%rd151+48];
	fma.rn.f32 	%f297, %f295, %f296, %f293;
	ld.shared.f32 	%f298, [%r164+52];
	mul.f32 	%f299, %f298, %f35;
	ld.global.nc.f32 	%f300, [%rd151+52];
	fma.rn.f32 	%f301, %f299, %f300, %f297;
	ld.shared.f32 	%f302, [%r164+56];
	mul.f32 	%f303, %f302, %f35;
	ld.global.nc.f32 	%f304, [%rd151+56];
	fma.rn.f32 	%f305, %f303, %f304, %f301;
	ld.shared.f32 	%f306, [%r164+60];
	mul.f32 	%f307, %f306, %f35;
	ld.global.nc.f32 	%f308, [%rd151+60];
	fma.rn.f32 	%f557, %f307, %f308, %f305;
	add.s32 	%r261, %r261, 16;
	setp.ne.s32 	%p39, %r261, %r23;
	mov.u32 	%r263, %r23;
	@%p39 bra 	$L__BB0_61;
$L__BB0_62:
	setp.eq.s32 	%p40, %r19, 0;
	@%p40 bra 	$L__BB0_72;
	setp.lt.u32 	%p41, %r20, 7;
	@%p41 bra 	$L__BB0_65;
	add.s32 	%r165, %r263, %r11;
	shl.b32 	%r166, %r165, 2;
	mov.u32 	%r167, smem;
	add.s32 	%r168, %r167, %r166;
	ld.shared.f32 	%f310, [%r168];
	mul.f32 	%f311, %f310, %f35;
	mul.wide.u32 	%rd152, %r263, 4;
	add.s64 	%rd153, %rd20, %rd152;
	ld.global.nc.f32 	%f312, [%rd153];
	fma.rn.f32 	%f313, %f311, %f312, %f557;
	ld.shared.f32 	%f314, [%r168+4];
	mul.f32 	%f315, %f314, %f35;
	ld.global.nc.f32 	%f316, [%rd153+4];
	fma.rn.f32 	%f317, %f315, %f316, %f313;
	ld.shared.f32 	%f318, [%r168+8];
	mul.f32 	%f319, %f318, %f35;
	ld.global.nc.f32 	%f320, [%rd153+8];
	fma.rn.f32 	%f321, %f319, %f320, %f317;
	ld.shared.f32 	%f322, [%r168+12];
	mul.f32 	%f323, %f322, %f35;
	ld.global.nc.f32 	%f324, [%rd153+12];
	fma.rn.f32 	%f325, %f323, %f324, %f321;
	ld.shared.f32 	%f326, [%r168+16];
	mul.f32 	%f327, %f326, %f35;
	ld.global.nc.f32 	%f328, [%rd153+16];
	fma.rn.f32 	%f329, %f327, %f328, %f325;
	ld.shared.f32 	%f330, [%r168+20];
	mul.f32 	%f331, %f330, %f35;
	ld.global.nc.f32 	%f332, [%rd153+20];
	fma.rn.f32 	%f333, %f331, %f332, %f329;
	ld.shared.f32 	%f334, [%r168+24];
	mul.f32 	%f335, %f334, %f35;
	ld.global.nc.f32 	%f336, [%rd153+24];
	fma.rn.f32 	%f337, %f335, %f336, %f333;
	ld.shared.f32 	%f338, [%r168+28];
	mul.f32 	%f339, %f338, %f35;
	ld.global.nc.f32 	%f340, [%rd153+28];
	fma.rn.f32 	%f557, %f339, %f340, %f337;
	add.s32 	%r263, %r263, 8;
$L__BB0_65:
	setp.eq.s32 	%p42, %r16, 0;
	@%p42 bra 	$L__BB0_72;
	setp.lt.u32 	%p43, %r17, 3;
	@%p43 bra 	$L__BB0_68;
	add.s32 	%r169, %r263, %r11;
	shl.b32 	%r170, %r169, 2;
	mov.u32 	%r171, smem;
	add.s32 	%r172, %r171, %r170;
	ld.shared.f32 	%f342, [%r172];
	mul.f32 	%f343, %f342, %f35;
	mul.wide.u32 	%rd154, %r263, 4;
	add.s64 	%rd155, %rd20, %rd154;
	ld.global.nc.f32 	%f344, [%rd155];
	fma.rn.f32 	%f345, %f343, %f344, %f557;
	ld.shared.f32 	%f346, [%r172+4];
	mul.f32 	%f347, %f346, %f35;
	ld.global.nc.f32 	%f348, [%rd155+4];
	fma.rn.f32 	%f349, %f347, %f348, %f345;
	ld.shared.f32 	%f350, [%r172+8];
	mul.f32 	%f351, %f350, %f35;
	ld.global.nc.f32 	%f352, [%rd155+8];
	fma.rn.f32 	%f353, %f351, %f352, %f349;
	ld.shared.f32 	%f354, [%r172+12];
	mul.f32 	%f355, %f354, %f35;
	ld.global.nc.f32 	%f356, [%rd155+12];
	fma.rn.f32 	%f557, %f355, %f356, %f353;
	add.s32 	%r263, %r263, 4;
$L__BB0_68:
	setp.eq.s32 	%p44, %r18, 0;
	@%p44 bra 	$L__BB0_72;
	setp.eq.s32 	%p45, %r18, 1;
	add.s32 	%r173, %r263, %r11;
	shl.b32 	%r174, %r173, 2;
	mov.u32 	%r175, smem;
	add.s32 	%r83, %r175, %r174;
	ld.shared.f32 	%f357, [%r83];
	mul.f32 	%f358, %f357, %f35;
	mul.wide.u32 	%rd156, %r263, 4;
	add.s64 	%rd24, %rd20, %rd156;
	ld.global.nc.f32 	%f359, [%rd24];
	fma.rn.f32 	%f557, %f358, %f359, %f557;
	@%p45 bra 	$L__BB0_72;
	setp.eq.s32 	%p46, %r18, 2;
	ld.shared.f32 	%f360, [%r83+4];
	mul.f32 	%f361, %f360, %f35;
	ld.global.nc.f32 	%f362, [%rd24+4];
	fma.rn.f32 	%f557, %f361, %f362, %f557;
	@%p46 bra 	$L__BB0_72;
	ld.shared.f32 	%f363, [%r83+8];
	mul.f32 	%f364, %f363, %f35;
	ld.global.nc.f32 	%f365, [%rd24+8];
	fma.rn.f32 	%f557, %f364, %f365, %f557;
$L__BB0_72:
	st.shared.f32 	[%r14], %f557;
$L__BB0_73:
	cvt.u32.u64 	%r176, %rd14;
	bar.sync 	0;
	add.s32 	%r84, %r176, %r274;
	mul.wide.s32 	%rd157, %r84, 4;
	add.s64 	%rd25, %rd9, %rd157;
	@%p6 bra 	$L__BB0_86;
	setp.lt.u32 	%p48, %r15, 7;
	neg.f32 	%f50, %f2;
	mov.f32 	%f565, 0f00000000;
	mov.b32 	%r267, 0;
	@%p48 bra 	$L__BB0_77;
	mov.f32 	%f565, 0f00000000;
	mov.b32 	%r265, 0;
$L__BB0_76:
	.pragma "nounroll";
	mad.lo.s32 	%r179, %r265, %r105, %r274;
	shl.b32 	%r180, %r179, 2;
	mov.u32 	%r181, smem;
	add.s32 	%r182, %r181, %r180;
	ld.shared.f32 	%f369, [%r182];
	mul.f32 	%f370, %f369, %f50;
	shl.b32 	%r183, %r265, 2;
	add.s32 	%r184, %r7, %r183;
	ld.shared.f32 	%f371, [%r184];
	fma.rn.f32 	%f372, %f370, %f371, %f565;
	add.s32 	%r185, %r182, %r3;
	ld.shared.f32 	%f373, [%r185];
	mul.f32 	%f374, %f373, %f50;
	ld.shared.f32 	%f375, [%r184+4];
	fma.rn.f32 	%f376, %f374, %f375, %f372;
	add.s32 	%r186, %r185, %r3;
	ld.shared.f32 	%f377, [%r186];
	mul.f32 	%f378, %f377, %f50;
	ld.shared.f32 	%f379, [%r184+8];
	fma.rn.f32 	%f380, %f378, %f379, %f376;
	add.s32 	%r187, %r186, %r3;
	ld.shared.f32 	%f381, [%r187];
	mul.f32 	%f382, %f381, %f50;
	ld.shared.f32 	%f383, [%r184+12];
	fma.rn.f32 	%f384, %f382, %f383, %f380;
	add.s32 	%r188, %r187, %r3;
	ld.shared.f32 	%f385, [%r188];
	mul.f32 	%f386, %f385, %f50;
	ld.shared.f32 	%f387, [%r184+16];
	fma.rn.f32 	%f388, %f386, %f387, %f384;
	add.s32 	%r189, %r188, %r3;
	ld.shared.f32 	%f389, [%r189];
	mul.f32 	%f390, %f389, %f50;
	ld.shared.f32 	%f391, [%r184+20];
	fma.rn.f32 	%f392, %f390, %f391, %f388;
	add.s32 	%r190, %r189, %r3;
	ld.shared.f32 	%f393, [%r190];
	mul.f32 	%f394, %f393, %f50;
	ld.shared.f32 	%f395, [%r184+24];
	fma.rn.f32 	%f396, %f394, %f395, %f392;
	add.s32 	%r191, %r190, %r3;
	ld.shared.f32 	%f397, [%r191];
	mul.f32 	%f398, %f397, %f50;
	ld.shared.f32 	%f399, [%r184+28];
	fma.rn.f32 	%f565, %f398, %f399, %f396;
	add.s32 	%r265, %r265, 8;
	setp.ne.s32 	%p49, %r265, %r21;
	mov.u32 	%r267, %r21;
	@%p49 bra 	$L__BB0_76;
$L__BB0_77:
	setp.eq.s32 	%p50, %r16, 0;
	@%p50 bra 	$L__BB0_85;
	setp.lt.u32 	%p51, %r17, 3;
	@%p51 bra 	$L__BB0_80;
	mad.lo.s32 	%r192, %r267, %r105, %r274;
	shl.b32 	%r193, %r192, 2;
	mov.u32 	%r194, smem;
	add.s32 	%r195, %r194, %r193;
	ld.shared.f32 	%f401, [%r195];
	mul.f32 	%f402, %f401, %f50;
	shl.b32 	%r196, %r267, 2;
	add.s32 	%r197, %r7, %r196;
	ld.shared.f32 	%f403, [%r197];
	fma.rn.f32 	%f404, %f402, %f403, %f565;
	add.s32 	%r198, %r195, %r3;
	ld.shared.f32 	%f405, [%r198];
	mul.f32 	%f406, %f405, %f50;
	ld.shared.f32 	%f407, [%r197+4];
	fma.rn.f32 	%f408, %f406, %f407, %f404;
	add.s32 	%r199, %r198, %r3;
	ld.shared.f32 	%f409, [%r199];
	mul.f32 	%f410, %f409, %f50;
	ld.shared.f32 	%f411, [%r197+8];
	fma.rn.f32 	%f412, %f410, %f411, %f408;
	add.s32 	%r200, %r199, %r3;
	ld.shared.f32 	%f413, [%r200];
	mul.f32 	%f414, %f413, %f50;
	ld.shared.f32 	%f415, [%r197+12];
	fma.rn.f32 	%f565, %f414, %f415, %f412;
	add.s32 	%r267, %r267, 4;
$L__BB0_80:
	setp.eq.s32 	%p52, %r18, 0;
	@%p52 bra 	$L__BB0_85;
	setp.eq.s32 	%p53, %r18, 1;
	@%p53 bra 	$L__BB0_83;
	mad.lo.s32 	%r201, %r267, %r105, %r274;
	shl.b32 	%r202, %r201, 2;
	mov.u32 	%r203, smem;
	add.s32 	%r204, %r203, %r202;
	ld.shared.f32 	%f417, [%r204];
	mul.f32 	%f418, %f417, %f50;
	shl.b32 	%r205, %r267, 2;
	add.s32 	%r206, %r7, %r205;
	ld.shared.f32 	%f419, [%r206];
	fma.rn.f32 	%f420, %f418, %f419, %f565;
	add.s32 	%r207, %r204, %r3;
	ld.shared.f32 	%f421, [%r207];
	mul.f32 	%f422, %f421, %f50;
	ld.shared.f32 	%f423, [%r206+4];
	fma.rn.f32 	%f565, %f422, %f423, %f420;
	add.s32 	%r267, %r267, 2;
$L__BB0_83:
	setp.eq.s32 	%p54, %r22, 0;
	@%p54 bra 	$L__BB0_85;
	mad.lo.s32 	%r208, %r267, %r105, %r274;
	shl.b32 	%r209, %r208, 2;
	mov.u32 	%r210, smem;
	add.s32 	%r211, %r210, %r209;
	ld.shared.f32 	%f424, [%r211];
	mul.f32 	%f425, %f424, %f50;
	shl.b32 	%r212, %r267, 2;
	add.s32 	%r213, %r7, %r212;
	ld.shared.f32 	%f426, [%r213];
	fma.rn.f32 	%f565, %f425, %f426, %f565;
$L__BB0_85:
	st.global.f32 	[%rd25], %f565;
$L__BB0_86:
	bar.sync 	0;
	@%p6 bra 	$L__BB0_101;
	setp.lt.u32 	%p56, %r15, 15;
	mov.f32 	%f573, 0f00000000;
	mov.b32 	%r271, 0;
	@%p56 bra 	$L__BB0_90;
	mov.f32 	%f573, 0f00000000;
	mov.b32 	%r269, 0;
$L__BB0_89:
	.pragma "nounroll";
	mad.lo.s32 	%r216, %r269, %r105, %r274;
	mul.wide.s32 	%rd158, %r216, 4;
	add.s64 	%rd159, %rd21, %rd158;
	ld.global.nc.f32 	%f430, [%rd159];
	shl.b32 	%r217, %r269, 2;
	add.s32 	%r218, %r8, %r217;
	ld.shared.f32 	%f431, [%r218];
	fma.rn.f32 	%f432, %f430, %f431, %f573;
	mul.wide.s32 	%rd160, %r105, 4;
	add.s64 	%rd161, %rd159, %rd160;
	ld.global.nc.f32 	%f433, [%rd161];
	ld.shared.f32 	%f434, [%r218+4];
	fma.rn.f32 	%f435, %f433, %f434, %f432;
	add.s64 	%rd162, %rd161, %rd160;
	ld.global.nc.f32 	%f436, [%rd162];
	ld.shared.f32 	%f437, [%r218+8];
	fma.rn.f32 	%f438, %f436, %f437, %f435;
	add.s64 	%rd163, %rd162, %rd160;
	ld.global.nc.f32 	%f439, [%rd163];
	ld.shared.f32 	%f440, [%r218+12];
	fma.rn.f32 	%f441, %f439, %f440, %f438;
	add.s64 	%rd164, %rd163, %rd160;
	ld.global.nc.f32 	%f442, [%rd164];
	ld.shared.f32 	%f443, [%r218+16];
	fma.rn.f32 	%f444, %f442, %f443, %f441;
	add.s64 	%rd165, %rd164, %rd160;
	ld.global.nc.f32 	%f445, [%rd165];
	ld.shared.f32 	%f446, [%r218+20];
	fma.rn.f32 	%f447, %f445, %f446, %f444;
	add.s64 	%rd166, %rd165, %rd160;
	ld.global.nc.f32 	%f448, [%rd166];
	ld.shared.f32 	%f449, [%r218+24];
	fma.rn.f32 	%f450, %f448, %f449, %f447;
	add.s64 	%rd167, %rd166, %rd160;
	ld.global.nc.f32 	%f451, [%rd167];
	ld.shared.f32 	%f452, [%r218+28];
	fma.rn.f32 	%f453, %f451, %f452, %f450;
	add.s64 	%rd168, %rd167, %rd160;
	ld.global.nc.f32 	%f454, [%rd168];
	ld.shared.f32 	%f455, [%r218+32];
	fma.rn.f32 	%f456, %f454, %f455, %f453;
	add.s64 	%rd169, %rd168, %rd160;
	ld.global.nc.f32 	%f457, [%rd169];
	ld.shared.f32 	%f458, [%r218+36];
	fma.rn.f32 	%f459, %f457, %f458, %f456;
	add.s64 	%rd170, %rd169, %rd160;
	ld.global.nc.f32 	%f460, [%rd170];
	ld.shared.f32 	%f461, [%r218+40];
	fma.rn.f32 	%f462, %f460, %f461, %f459;
	add.s64 	%rd171, %rd170, %rd160;
	ld.global.nc.f32 	%f463, [%rd171];
	ld.shared.f32 	%f464, [%r218+44];
	fma.rn.f32 	%f465, %f463, %f464, %f462;
	add.s64 	%rd172, %rd171, %rd160;
	ld.global.nc.f32 	%f466, [%rd172];
	ld.shared.f32 	%f467, [%r218+48];
	fma.rn.f32 	%f468, %f466, %f467, %f465;
	add.s64 	%rd173, %rd172, %rd160;
	ld.global.nc.f32 	%f469, [%rd173];
	ld.shared.f32 	%f470, [%r218+52];
	fma.rn.f32 	%f471, %f469, %f470, %f468;
	add.s64 	%rd174, %rd173, %rd160;
	ld.global.nc.f32 	%f472, [%rd174];
	ld.shared.f32 	%f473, [%r218+56];
	fma.rn.f32 	%f474, %f472, %f473, %f471;
	add.s64 	%rd175, %rd174, %rd160;
	ld.global.nc.f32 	%f475, [%rd175];
	ld.shared.f32 	%f476, [%r218+60];
	fma.rn.f32 	%f573, %f475, %f476, %f474;
	add.s32 	%r269, %r269, 16;
	setp.ne.s32 	%p57, %r269, %r23;
	mov.u32 	%r271, %r23;
	@%p57 bra 	$L__BB0_89;
$L__BB0_90:
	setp.eq.s32 	%p58, %r19, 0;
	@%p58 bra 	$L__BB0_100;
	setp.lt.u32 	%p59, %r20, 7;
	@%p59 bra 	$L__BB0_93;
	mad.lo.s32 	%r219, %r271, %r105, %r274;
	mul.wide.s32 	%rd176, %r219, 4;
	add.s64 	%rd177, %rd21, %rd176;
	ld.global.nc.f32 	%f478, [%rd177];
	shl.b32 	%r220, %r271, 2;
	add.s32 	%r221, %r8, %r220;
	ld.shared.f32 	%f479, [%r221];
	fma.rn.f32 	%f480, %f478, %f479, %f573;
	mul.wide.s32 	%rd178, %r105, 4;
	add.s64 	%rd179, %rd177, %rd178;
	ld.global.nc.f32 	%f481, [%rd179];
	ld.shared.f32 	%f482, [%r221+4];
	fma.rn.f32 	%f483, %f481, %f482, %f480;
	add.s64 	%rd180, %rd179, %rd178;
	ld.global.nc.f32 	%f484, [%rd180];
	ld.shared.f32 	%f485, [%r221+8];
	fma.rn.f32 	%f486, %f484, %f485, %f483;
	add.s64 	%rd181, %rd180, %rd178;
	ld.global.nc.f32 	%f487, [%rd181];
	ld.shared.f32 	%f488, [%r221+12];
	fma.rn.f32 	%f489, %f487, %f488, %f486;
	add.s64 	%rd182, %rd181, %rd178;
	ld.global.nc.f32 	%f490, [%rd182];
	ld.shared.f32 	%f491, [%r221+16];
	fma.rn.f32 	%f492, %f490, %f491, %f489;
	add.s64 	%rd183, %rd182, %rd178;
	ld.global.nc.f32 	%f493, [%rd183];
	ld.shared.f32 	%f494, [%r221+20];
	fma.rn.f32 	%f495, %f493, %f494, %f492;
	add.s64 	%rd184, %rd183, %rd178;
	ld.global.nc.f32 	%f496, [%rd184];
	ld.shared.f32 	%f497, [%r221+24];
	fma.rn.f32 	%f498, %f496, %f497, %f495;
	add.s64 	%rd185, %rd184, %rd178;
	ld.global.nc.f32 	%f499, [%rd185];
	ld.shared.f32 	%f500, [%r221+28];
	fma.rn.f32 	%f573, %f499, %f500, %f498;
	add.s32 	%r271, %r271, 8;
$L__BB0_93:
	setp.eq.s32 	%p60, %r16, 0;
	@%p60 bra 	$L__BB0_100;
	setp.lt.u32 	%p61, %r17, 3;
	@%p61 bra 	$L__BB0_96;
	mad.lo.s32 	%r222, %r271, %r105, %r274;
	mul.wide.s32 	%rd186, %r222, 4;
	add.s64 	%rd187, %rd21, %rd186;
	ld.global.nc.f32 	%f502, [%rd187];
	shl.b32 	%r223, %r271, 2;
	add.s32 	%r224, %r8, %r223;
	ld.shared.f32 	%f503, [%r224];
	fma.rn.f32 	%f504, %f502, %f503, %f573;
	mul.wide.s32 	%rd188, %r105, 4;
	add.s64 	%rd189, %rd187, %rd188;
	ld.global.nc.f32 	%f505, [%rd189];
	ld.shared.f32 	%f506, [%r224+4];
	fma.rn.f32 	%f507, %f505, %f506, %f504;
	add.s64 	%rd190, %rd189, %rd188;
	ld.global.nc.f32 	%f508, [%rd190];
	ld.shared.f32 	%f509, [%r224+8];
	fma.rn.f32 	%f510, %f508, %f509, %f507;
	add.s64 	%rd191, %rd190, %rd188;
	ld.global.nc.f32 	%f511, [%rd191];
	ld.shared.f32 	%f512, [%r224+12];
	fma.rn.f32 	%f573, %f511, %f512, %f510;
	add.s32 	%r271, %r271, 4;
$L__BB0_96:
	setp.eq.s32 	%p62, %r18, 0;
	@%p62 bra 	$L__BB0_100;
	setp.eq.s32 	%p63, %r18, 1;
	mad.lo.s32 	%r225, %r271, %r105, %r274;
	mul.wide.s32 	%rd192, %r225, 4;
	add.s64 	%rd26, %rd21, %rd192;
	ld.global.nc.f32 	%f513, [%rd26];
	shl.b32 	%r226, %r271, 2;
	add.s32 	%r99, %r8, %r226;
	ld.shared.f32 	%f514, [%r99];
	fma.rn.f32 	%f573, %f513, %f514, %f573;
	@%p63 bra 	$L__BB0_100;
	setp.eq.s32 	%p64, %r18, 2;
	mul.wide.s32 	%rd27, %r105, 4;
	add.s64 	%rd28, %rd26, %rd27;
	ld.global.nc.f32 	%f515, [%rd28];
	ld.shared.f32 	%f516, [%r99+4];
	fma.rn.f32 	%f573, %f515, %f516, %f573;
	@%p64 bra 	$L__BB0_100;
	add.s64 	%rd193, %rd28, %rd27;
	ld.global.nc.f32 	%f517, [%rd193];
	ld.shared.f32 	%f518, [%r99+8];
	fma.rn.f32 	%f573, %f517, %f518, %f573;
$L__BB0_100:
	ld.global.f32 	%f519, [%rd25];
	add.f32 	%f520, %f573, %f519;
	st.global.f32 	[%rd25], %f520;
	ld.shared.f32 	%f521, [%r14];
	neg.f32 	%f522, %f521;
	mul.wide.s32 	%rd194, %r84, 4;
	add.s64 	%rd195, %rd10, %rd194;
	st.global.f32 	[%rd195], %f522;
$L__BB0_101:
	bar.sync 	0;
	@%p4 bra 	$L__BB0_104;
	mov.f32 	%f523, 0f3F800000;
	sub.f32 	%f77, %f523, %f1;
	mov.u32 	%r273, %r274;
$L__BB0_103:
	div.s32 	%r227, %r273, %r105;
	mul.lo.s32 	%r228, %r227, %r105;
	sub.s32 	%r229, %r273, %r228;
	shl.b32 	%r230, %r273, 2;
	mov.u32 	%r231, smem;
	add.s32 	%r232, %r231, %r230;
	ld.shared.f32 	%f524, [%r232];
	shl.b32 	%r233, %r227, 2;
	add.s32 	%r234, %r8, %r233;
	ld.shared.f32 	%f525, [%r234];
	mul.wide.s32 	%rd196, %r229, 4;
	add.s64 	%rd197, %rd20, %rd196;
	ld.global.nc.f32 	%f526, [%rd197];
	mul.f32 	%f527, %f525, %f526;
	fma.rn.f32 	%f528, %f77, %f524, %f527;
	st.shared.f32 	[%r232], %f528;
	add.s32 	%r273, %r273, %r10;
	setp.lt.s32 	%p66, %r273, %r2;
	@%p66 bra 	$L__BB0_103;
$L__BB0_104:
	bar.sync 	0;
	setp.gt.s32 	%p67, %r239, 1;
	mov.u32 	%r239, %r34;
	@%p67 bra 	$L__BB0_5;
$L__BB0_105:
	setp.ge.u32 	%p68, %r274, %r2;
	@%p68 bra 	$L__BB0_108;
	ld.param.u64 	%rd201, [_Z21delta_backward_kernelPKfS0_S0_S0_S0_S0_S0_PfS1_S1_S1_S1_S1_ii_param_12];
	mov.u32 	%r32, %ntid.x;
	cvta.to.global.u64 	%rd13, %rd201;
	mov.u32 	%r236, smem;
$L__BB0_107:
	shl.b32 	%r235, %r274, 2;
	add.s32 	%r237, %r236, %r235;
	ld.shared.f32 	%f529, [%r237];
	mul.wide.s32 	%rd198, %r274, 4;
	add.s64 	%rd199, %rd13, %rd198;
	st.global.f32 	[%rd199], %f529;
	add.s32 	%r274, %r274, %r32;
	setp.lt.s32 	%p69, %r274, %r2;
	@%p69 bra 	$L__BB0_107;
$L__BB0_108:
	ret;

}
	// .globl	_Z29delta_backward_segment_kernelPKfS0_S0_S0_S0_S0_S0_S0_PfS1_S1_S1_S1_S1_iii
.visible .entry _Z29delta_backward_segment_kernelPKfS0_S0_S0_S0_S0_S0_S0_PfS1_S1_S1_S1_S1_iii(
	.param .u64 .ptr .align 1 _Z29delta_backward_segment_kernelPKfS0_S0_S0_S0_S0_S0_S0_PfS1_S1_S1_S1_S1_iii_param_0,
	.param .u64 .ptr .align 1 _Z29delta_backward_segment_kernelPKfS0_S0_S0_S0_S0_S0_S0_PfS1_S1_S1_S1_S1_iii_param_1,
	.param .u64 .ptr .align 1 _Z29delta_backward_segment_kernelPKfS0_S0_S0_S0_S0_S0_S0_PfS1_S1_S1_S1_S1_iii_param_2,
	.param .u64 .ptr .align 1 _Z29delta_backward_segment_kernelPKfS0_S0_S0_S0_S0_S0_S0_PfS1_S1_S1_S1_S1_iii_param_3,
	.param .u64 .ptr .align 1 _Z29delta_backward_segment_kernelPKfS0_S0_S0_S0_S0_S0_S0_PfS1_S1_S1_S1_S1_iii_param_4,
	.param .u64 .ptr .align 1 _Z29delta_backward_segment_kernelPKfS0_S0_S0_S0_S0_S0_S0_PfS1_S1_S1_S1_S1_iii_param_5,
	.param .u64 .ptr .align 1 _Z29delta_backward_segment_kernelPKfS0_S0_S0_S0_S0_S0_S0_PfS1_S1_S1_S1_S1_iii_param_6,
	.param .u64 .ptr .align 1 _Z29delta_backward_segment_kernelPKfS0_S0_S0_S0_S0_S0_S0_PfS1_S1_S1_S1_S1_iii_param_7,
	.param .u64 .ptr .align 1 _Z29delta_backward_segment_kernelPKfS0_S0_S0_S0_S0_S0_S0_PfS1_S1_S1_S1_S1_iii_param_8,
	.param .u64 .ptr .align 1 _Z29delta_backward_segment_kernelPKfS0_S0_S0_S0_S0_S0_S0_PfS1_S1_S1_S1_S1_iii_param_9,
	.param .u64 .ptr .align 1 _Z29delta_backward_segment_kernelPKfS0_S0_S0_S0_S0_S0_S0_PfS1_S1_S1_S1_S1_iii_param_10,
	.param .u64 .ptr .align 1 _Z29delta_backward_segment_kernelPKfS0_S0_S0_S0_S0_S0_S0_PfS1_S1_S1_S1_S1_iii_param_11,
	.param .u64 .ptr .align 1 _Z29delta_backward_segment_kernelPKfS0_S0_S0_S0_S0_S0_S0_PfS1_S1_S1_S1_S1_iii_param_12,
	.param .u64 .ptr .align 1 _Z29delta_backward_segment_kernelPKfS0_S0_S0_S0_S0_S0_S0_PfS1_S1_S1_S1_S1_iii_param_13,
	.param .u32 _Z29delta_backward_segment_kernelPKfS0_S0_S0_S0_S0_S0_S0_PfS1_S1_S1_S1_S1_iii_param_14,
	.param .u32 _Z29delta_backward_segment_kernelPKfS0_S0_S0_S0_S0_S0_S0_PfS1_S1_S1_S1_S1_iii_param_15,
	.param .u32 _Z29delta_backward_segment_kernelPKfS0_S0_S0_S0_S0_S0_S0_PfS1_S1_S1_S1_S1_iii_param_16
)
{
	.reg .pred 	%p<70>;
	.reg .b32 	%r<279>;
	.reg .b32 	%f<575>;
	.reg .b64 	%rd<217>;

	ld.param.u64 	%rd42, [_Z29delta_backward_segment_kernelPKfS0_S0_S0_S0_S0_S0_S0_PfS1_S1_S1_S1_S1_iii_param_5];
	ld.param.u64 	%rd43, [_Z29delta_backward_segment_kernelPKfS0_S0_S0_S0_S0_S0_S0_PfS1_S1_S1_S1_S1_iii_param_6];
	ld.param.u64 	%rd35, [_Z29delta_backward_segment_kernelPKfS0_S0_S0_S0_S0_S0_S0_PfS1_S1_S1_S1_S1_iii_param_7];
	ld.param.u32 	%r103, [_Z29delta_backward_segment_kernelPKfS0_S0_S0_S0_S0_S0_S0_PfS1_S1_S1_S1_S1_iii_param_14];
	ld.param.u32 	%r243, [_Z29delta_backward_segment_kernelPKfS0_S0_S0_S0_S0_S0_S0_PfS1_S1_S1_S1_S1_iii_param_15];
	ld.param.u32 	%r105, [_Z29delta_backward_segment_kernelPKfS0_S0_S0_S0_S0_S0_S0_PfS1_S1_S1_S1_S1_iii_param_16];
	cvta.to.global.u64 	%rd1, %rd43;
	cvta.to.global.u64 	%rd2, %rd42;
	mov.u32 	%r278, %tid.x;
	mul.lo.s32 	%r2, %r105, %r105;
	shl.b32 	%r3, %r105, 2;
	setp.ge.u32 	%p1, %r278, %r2;
	@%p1 bra 	$L__BB1_3;
	mov.u32 	%r4, %ntid.x;
	cvta.to.global.u64 	%rd3, %rd35;
	mov.u32 	%r242, %r278;
$L__BB1_2:
	mul.wide.s32 	%rd44, %r242, 4;
	add.s64 	%rd45, %rd3, %rd44;
	ld.global.nc.f32 	%f78, [%rd45];
	shl.b32 	%r106, %r242, 2;
	mov.u32 	%r107, smem;
	add.s32 	%r108, %r107, %r106;
	st.shared.f32 	[%r108], %f78;
	add.s32 	%r242, %r242, %r4;
	setp.lt.s32 	%p2, %r242, %r2;
	@%p2 bra 	$L__BB1_2;
$L__BB1_3:
	bar.sync 	0;
	setp.le.s32 	%p3, %r243, %r103;
	@%p3 bra 	$L__BB1_105;
	ld.param.u64 	%rd214, [_Z29delta_backward_segment_kernelPKfS0_S0_S0_S0_S0_S0_S0_PfS1_S1_S1_S1_S1_iii_param_12];
	ld.param.u64 	%rd213, [_Z29delta_backward_segment_kernelPKfS0_S0_S0_S0_S0_S0_S0_PfS1_S1_S1_S1_S1_iii_param_11];
	ld.param.u64 	%rd212, [_Z29delta_backward_segment_kernelPKfS0_S0_S0_S0_S0_S0_S0_PfS1_S1_S1_S1_S1_iii_param_10];
	ld.param.u64 	%rd211, [_Z29delta_backward_segment_kernelPKfS0_S0_S0_S0_S0_S0_S0_PfS1_S1_S1_S1_S1_iii_param_9];
	ld.param.u64 	%rd209, [_Z29delta_backward_segment_kernelPKfS0_S0_S0_S0_S0_S0_S0_PfS1_S1_S1_S1_S1_iii_param_4];
	ld.param.u64 	%rd208, [_Z29delta_backward_segment_kernelPKfS0_S0_S0_S0_S0_S0_S0_PfS1_S1_S1_S1_S1_iii_param_3];
	ld.param.u64 	%rd207, [_Z29delta_backward_segment_kernelPKfS0_S0_S0_S0_S0_S0_S0_PfS1_S1_S1_S1_S1_iii_param_2];
	ld.param.u64 	%rd206, [_Z29delta_backward_segment_kernelPKfS0_S0_S0_S0_S0_S0_S0_PfS1_S1_S1_S1_S1_iii_param_1];
	ld.param.u64 	%rd205, [_Z29delta_backward_segment_kernelPKfS0_S0_S0_S0_S0_S0_S0_PfS1_S1_S1_S1_S1_iii_param_0];
	add.s32 	%r109, %r2, %r105;
	shl.b32 	%r110, %r109, 2;
	mov.u32 	%r111, smem;
	add.s32 	%r7, %r111, %r110;
	add.s32 	%r8, %r7, %r3;
	add.s32 	%r9, %r8, %r3;
	mov.u32 	%r10, %ntid.x;
	mul.lo.s32 	%r11, %r105, %r278;
	add.s32 	%r112, %r2, %r278;
	shl.b32 	%r113, %r112, 2;
	add.s32 	%r12, %r111, %r113;
	shl.b32 	%r114, %r278, 2;
	add.s32 	%r13, %r9, %r114;
	add.s32 	%r14, %r105, -1;
	and.b32  	%r15, %r105, 7;
	add.s32 	%r16, %r15, -1;
	and.b32  	%r17, %r105, 3;
	and.b32  	%r18, %r105, 15;
	add.s32 	%r19, %r18, -1;
	and.b32  	%r20, %r105, -8;
	and.b32  	%r21, %r105, 1;
	and.b32  	%r22, %r105, -16;
	neg.s32 	%r23, %r20;
	shl.b32 	%r24, %r105, 3;
	mad.lo.s32 	%r25, %r105, 7, %r278;
	mad.lo.s32 	%r26, %r105, 6, %r278;
	mad.lo.s32 	%r27, %r105, 5, %r278;
	mad.lo.s32 	%r28, %r105, 3, %r278;
	shl.b32 	%r115, %r105, 1;
	add.s32 	%r29, %r278, %r115;
	add.s32 	%r30, %r278, %r105;
	cvta.to.global.u64 	%rd4, %rd208;
	cvta.to.global.u64 	%rd5, %rd209;
	cvta.to.global.u64 	%rd6, %rd212;
	cvta.to.global.u64 	%rd7, %rd206;
	cvta.to.global.u64 	%rd8, %rd213;
	cvta.to.global.u64 	%rd9, %rd214;
	cvta.to.global.u64 	%rd10, %rd211;
	cvta.to.global.u64 	%rd11, %rd205;
	cvta.to.global.u64 	%rd12, %rd207;
$L__BB1_5:
	setp.ge.u32 	%p4, %r278, %r2;
	add.s32 	%r33, %r243, -1;
	sub.s32 	%r116, %r33, %r103;
	mul.lo.s32 	%r117, %r33, %r105;
	cvt.s64.s32 	%rd14, %r117;
	mul.wide.s32 	%rd46, %r117, 4;
	add.s64 	%rd15, %rd1, %rd46;
	mul.lo.s32 	%r118, %r116, %r2;
	cvt.s64.s32 	%rd16, %r118;
	add.s32 	%r119, %r118, %r2;
	cvt.s64.s32 	%rd17, %r119;
	mul.wide.s32 	%rd47, %r243, 4;
	add.s64 	%rd48, %rd4, %rd47;
	ld.global.nc.f32 	%f1, [%rd48+-4];
	add.s64 	%rd49, %rd5, %rd47;
	ld.global.nc.f32 	%f2, [%rd49+-4];
	@%p4 bra 	$L__BB1_8;
	mov.u32 	%r244, %r278;
$L__BB1_7:
	div.s32 	%r120, %r244, %r105;
	mul.lo.s32 	%r121, %r120, %r105;
	sub.s32 	%r122, %r244, %r121;
	mul.wide.s32 	%rd50, %r120, 4;
	add.s64 	%rd51, %rd15, %rd50;
	ld.global.nc.f32 	%f79, [%rd51];
	cvt.s64.s32 	%rd52, %r122;
	add.s64 	%rd53, %rd52, %rd14;
	shl.b64 	%rd54, %rd53, 2;
	add.s64 	%rd55, %rd12, %rd54;
	ld.global.nc.f32 	%f80, [%rd55];
	shl.b32 	%r123, %r244, 2;
	mov.u32 	%r124, smem;
	add.s32 	%r125, %r124, %r123;
	ld.shared.f32 	%f81, [%r125];
	fma.rn.f32 	%f82, %f79, %f80, %f81;
	st.shared.f32 	[%r125], %f82;
	add.s32 	%r244, %r244, %r10;
	setp.lt.s32 	%p5, %r244, %r2;
	@%p5 bra 	$L__BB1_7;
$L__BB1_8:
	setp.ge.s32 	%p6, %r278, %r105;
	bar.sync 	0;
	@%p6 bra 	$L__BB1_21;
	setp.lt.u32 	%p7, %r14, 7;
	mov.f32 	%f538, 0f00000000;
	mov.b32 	%r255, 0;
	@%p7 bra 	$L__BB1_12;
	add.s32 	%r248, %r278, %r3;
	shl.b64 	%rd56, %rd14, 2;
	add.s64 	%rd57, %rd1, %rd56;
	add.s64 	%rd216, %rd57, 16;
	mov.f32 	%f538, 0f00000000;
	mov.u32 	%r245, %r30;
	mov.u32 	%r246, %r29;
	mov.u32 	%r247, %r28;
	mov.u32 	%r249, %r27;
	mov.u32 	%r250, %r26;
	mov.u32 	%r251, %r25;
	mov.u32 	%r252, %r278;
	mov.u32 	%r253, %r23;
$L__BB1_11:
	.pragma "nounroll";
	cvt.s64.s32 	%rd58, %r252;
	add.s64 	%rd59, %rd58, %rd17;
	shl.b64 	%rd60, %rd59, 2;
	add.s64 	%rd61, %rd2, %rd60;
	ld.global.nc.f32 	%f86, [%rd61];
	ld.global.nc.f32 	%f87, [%rd216+-16];
	fma.rn.f32 	%f88, %f86, %f87, %f538;
	cvt.s64.s32 	%rd62, %r245;
	add.s64 	%rd63, %rd62, %rd17;
	shl.b64 	%rd64, %rd63, 2;
	add.s64 	%rd65, %rd2, %rd64;
	ld.global.nc.f32 	%f89, [%rd65];
	ld.global.nc.f32 	%f90, [%rd216+-12];
	fma.rn.f32 	%f91, %f89, %f90, %f88;
	cvt.s64.s32 	%rd66, %r246;
	add.s64 	%rd67, %rd66, %rd17;
	shl.b64 	%rd68, %rd67, 2;
	add.s64 	%rd69, %rd2, %rd68;
	ld.global.nc.f32 	%f92, [%rd69];
	ld.global.nc.f32 	%f93, [%rd216+-8];
	fma.rn.f32 	%f94, %f92, %f93, %f91;
	cvt.s64.s32 	%rd70, %r247;
	add.s64 	%rd71, %rd70, %rd17;
	shl.b64 	%rd72, %rd71, 2;
	add.s64 	%rd73, %rd2, %rd72;
	ld.global.nc.f32 	%f95, [%rd73];
	ld.global.nc.f32 	%f96, [%rd216+-4];
	fma.rn.f32 	%f97, %f95, %f96, %f94;
	cvt.s64.s32 	%rd74, %r248;
	add.s64 	%rd75, %rd74, %rd17;
	shl.b64 	%rd76, %rd75, 2;
	add.s64 	%rd77, %rd2, %rd76;
	ld.global.nc.f32 	%f98, [%rd77];
	ld.global.nc.f32 	%f99, [%rd216];
	fma.rn.f32 	%f100, %f98, %f99, %f97;
	cvt.s64.s32 	%rd78, %r249;
	add.s64 	%rd79, %rd78, %rd17;
	shl.b64 	%rd80, %rd79, 2;
	add.s64 	%rd81, %rd2, %rd80;
	ld.global.nc.f32 	%f101, [%rd81];
	ld.global.nc.f32 	%f102, [%rd216+4];
	fma.rn.f32 	%f103, %f101, %f102, %f100;
	cvt.s64.s32 	%rd82, %r250;
	add.s64 	%rd83, %rd82, %rd17;
	shl.b64 	%rd84, %rd83, 2;
	add.s64 	%rd85, %rd2, %rd84;
	ld.global.nc.f32 	%f104, [%rd85];
	ld.global.nc.f32 	%f105, [%rd216+8];
	fma.rn.f32 	%f106, %f104, %f105, %f103;
	cvt.s64.s32 	%rd86, %r251;
	add.s64 	%rd87, %rd86, %rd17;
	shl.b64 	%rd88, %rd87, 2;
	add.s64 	%rd89, %rd2, %rd88;
	ld.global.nc.f32 	%f107, [%rd89];
	ld.global.nc.f32 	%f108, [%rd216+12];
	fma.rn.f32 	%f538, %f107, %f108, %f106;
	add.s32 	%r253, %r253, 8;
	add.s32 	%r252, %r252, %r24;
	add.s32 	%r251, %r251, %r24;
	add.s32 	%r250, %r250, %r24;
	add.s32 	%r249, %r249, %r24;
	add.s32 	%r248, %r248, %r24;
	add.s32 	%r247, %r247, %r24;
	add.s32 	%r246, %r246, %r24;
	add.s64 	%rd216, %rd216, 32;
	add.s32 	%r245, %r245, %r24;
	setp.ne.s32 	%p8, %r253, 0;
	mov.u32 	%r255, %r20;
	@%p8 bra 	$L__BB1_11;
$L__BB1_12:
	setp.eq.s32 	%p9, %r15, 0;
	@%p9 bra 	$L__BB1_20;
	setp.lt.u32 	%p10, %r16, 3;
	@%p10 bra 	$L__BB1_15;
	mad.lo.s32 	%r127, %r255, %r105, %r278;
	cvt.s64.s32 	%rd90, %r127;
	add.s64 	%rd91, %rd90, %rd17;
	shl.b64 	%rd92, %rd91, 2;
	add.s64 	%rd93, %rd2, %rd92;
	ld.global.nc.f32 	%f110, [%rd93];
	mul.wide.u32 	%rd94, %r255, 4;
	add.s64 	%rd95, %rd15, %rd94;
	ld.global.nc.f32 	%f111, [%rd95];
	fma.rn.f32 	%f112, %f110, %f111, %f538;
	add.s32 	%r128, %r127, %r105;
	cvt.s64.s32 	%rd96, %r128;
	add.s64 	%rd97, %rd96, %rd17;
	shl.b64 	%rd98, %rd97, 2;
	add.s64 	%rd99, %rd2, %rd98;
	ld.global.nc.f32 	%f113, [%rd99];
	ld.global.nc.f32 	%f114, [%rd95+4];
	fma.rn.f32 	%f115, %f113, %f114, %f112;
	add.s32 	%r129, %r128, %r105;
	cvt.s64.s32 	%rd100, %r129;
	add.s64 	%rd101, %rd100, %rd17;
	shl.b64 	%rd102, %rd101, 2;
	add.s64 	%rd103, %rd2, %rd102;
	ld.global.nc.f32 	%f116, [%rd103];
	ld.global.nc.f32 	%f117, [%rd95+8];
	fma.rn.f32 	%f118, %f116, %f117, %f115;
	add.s32 	%r130, %r129, %r105;
	cvt.s64.s32 	%rd104, %r130;
	add.s64 	%rd105, %rd104, %rd17;
	shl.b64 	%rd106, %rd105, 2;
	add.s64 	%rd107, %rd2, %rd106;
	ld.global.nc.f32 	%f119, [%rd107];
	ld.global.nc.f32 	%f120, [%rd95+12];
	fma.rn.f32 	%f538, %f119, %f120, %f118;
	add.s32 	%r255, %r255, 4;
$L__BB1_15:
	setp.eq.s32 	%p11, %r17, 0;
	@%p11 bra 	$L__BB1_20;
	setp.eq.s32 	%p12, %r17, 1;
	@%p12 bra 	$L__BB1_18;
	mad.lo.s32 	%r131, %r255, %r105, %r278;
	cvt.s64.s32 	%rd108, %r131;
	add.s64 	%rd109, %rd108, %rd17;
	shl.b64 	%rd110, %rd109, 2;
	add.s64 	%rd111, %rd2, %rd110;
	ld.global.nc.f32 	%f122, [%rd111];
	mul.wide.u32 	%rd112, %r255, 4;
	add.s64 	%rd113, %rd15, %rd112;
	ld.global.nc.f32 	%f123, [%rd113];
	fma.rn.f32 	%f124, %f122, %f123, %f538;
	add.s32 	%r132, %r131, %r105;
	cvt.s64.s32 	%rd114, %r132;
	add.s64 	%rd115, %rd114, %rd17;
	shl.b64 	%rd116, %rd115, 2;
	add.s64 	%rd117, %rd2, %rd116;
	ld.global.nc.f32 	%f125, [%rd117];
	ld.global.nc.f32 	%f126, [%rd113+4];
	fma.rn.f32 	%f538, %f125, %f126, %f124;
	add.s32 	%r255, %r255, 2;
$L__BB1_18:
	setp.eq.s32 	%p13, %r21, 0;
	@%p13 bra 	$L__BB1_20;
	mad.lo.s32 	%r133, %r255, %r105, %r278;
	cvt.s64.s32 	%rd118, %r133;
	add.s64 	%rd119, %rd118, %rd17;
	shl.b64 	%rd120, %rd119, 2;
	add.s64 	%rd121, %rd2, %rd120;
	ld.global.nc.f32 	%f127, [%rd121];
	mul.wide.u32 	%rd122, %r255, 4;
	add.s64 	%rd123, %rd15, %rd122;
	ld.global.nc.f32 	%f128, [%rd123];
	fma.rn.f32 	%f538, %f127, %f128, %f538;
$L__BB1_20:
	cvt.u32.u64 	%r134, %rd14;
	add.s32 	%r135, %r134, %r278;
	mul.wide.s32 	%rd124, %r135, 4;
	add.s64 	%rd125, %rd6, %rd124;
	st.global.f32 	[%rd125], %f538;
$L__BB1_21:
	shl.b64 	%rd126, %rd14, 2;
	add.s64 	%rd21, %rd11, %rd126;
	shl.b64 	%rd127, %rd16, 2;
	add.s64 	%rd22, %rd2, %rd127;
	bar.sync 	0;
	@%p6 bra 	$L__BB1_36;
	setp.lt.u32 	%p15, %r14, 15;
	mov.f32 	%f546, 0f00000000;
	mov.b32 	%r259, 0;
	@%p15 bra 	$L__BB1_25;
	mov.f32 	%f546, 0f00000000;
	mov.b32 	%r257, 0;
$L__BB1_24:
	.pragma "nounroll";
	add.s32 	%r138, %r257, %r11;
	mul.wide.s32 	%rd128, %r138, 4;
	add.s64 	%rd129, %rd22, %rd128;
	ld.global.nc.f32 	%f132, [%rd129];
	mul.wide.u32 	%rd130, %r257, 4;
	add.s64 	%rd131, %rd21, %rd130;
	ld.global.nc.f32 	%f133, [%rd131];
	fma.rn.f32 	%f134, %f132, %f133, %f546;
	ld.global.nc.f32 	%f135, [%rd129+4];
	ld.global.nc.f32 	%f136, [%rd131+4];
	fma.rn.f32 	%f137, %f135, %f136, %f134;
	ld.global.nc.f32 	%f138, [%rd129+8];
	ld.global.nc.f32 	%f139, [%rd131+8];
	fma.rn.f32 	%f140, %f138, %f139, %f137;
	ld.global.nc.f32 	%f141, [%rd129+12];
	ld.global.nc.f32 	%f142, [%rd131+12];
	fma.rn.f32 	%f143, %f141, %f142, %f140;
	ld.global.nc.f32 	%f144, [%rd129+16];
	ld.global.nc.f32 	%f145, [%rd131+16];
	fma.rn.f32 	%f146, %f144, %f145, %f143;
	ld.global.nc.f32 	%f147, [%rd129+20];
	ld.global.nc.f32 	%f148, [%rd131+20];
	fma.rn.f32 	%f149, %f147, %f148, %f146;
	ld.global.nc.f32 	%f150, [%rd129+24];
	ld.global.nc.f32 	%f151, [%rd131+24];
	fma.rn.f32 	%f152, %f150, %f151, %f149;
	ld.global.nc.f32 	%f153, [%rd129+28];
	ld.global.nc.f32 	%f154, [%rd131+28];
	fma.rn.f32 	%f155, %f153, %f154, %f152;
	ld.global.nc.f32 	%f156, [%rd129+32];
	ld.global.nc.f32 	%f157, [%rd131+32];
	fma.rn.f32 	%f158, %f156, %f157, %f155;
	ld.global.nc.f32 	%f159, [%rd129+36];
	ld.global.nc.f32 	%f160, [%rd131+36];
	fma.rn.f32 	%f161, %f159, %f160, %f158;
	ld.global.nc.f32 	%f162, [%rd129+40];
	ld.global.nc.f32 	%f163, [%rd131+40];
	fma.rn.f32 	%f164, %f162, %f163, %f161;
	ld.global.nc.f32 	%f165, [%rd129+44];
	ld.global.nc.f32 	%f166, [%rd131+44];
	fma.rn.f32 	%f167, %f165, %f166, %f164;
	ld.global.nc.f32 	%f168, [%rd129+48];
	ld.global.nc.f32 	%f169, [%rd131+48];
	fma.rn.f32 	%f170, %f168, %f169, %f167;
	ld.global.nc.f32 	%f171, [%rd129+52];
	ld.global.nc.f32 	%f172, [%rd131+52];
	fma.rn.f32 	%f173, %f171, %f172, %f170;
	ld.global.nc.f32 	%f174, [%rd129+56];
	ld.global.nc.f32 	%f175, [%rd131+56];
	fma.rn.f32 	%f176, %f174, %f175, %f173;
	ld.global.nc.f32 	%f177, [%rd129+60];
	ld.global.nc.f32 	%f178, [%rd131+60];
	fma.rn.f32 	%f546, %f177, %f178, %f176;
	add.s32 	%r257, %r257, 16;
	setp.ne.s32 	%p16, %r257, %r22;
	mov.u32 	%r259, %r22;
	@%p16 bra 	$L__BB1_24;
$L__BB1_25:
	setp.eq.s32 	%p17, %r18, 0;
	@%p17 bra 	$L__BB1_35;
	setp.lt.u32 	%p18, %r19, 7;
	@%p18 bra 	$L__BB1_28;
	add.s32 	%r139, %r259, %r11;
	mul.wide.s32 	%rd132, %r139, 4;
	add.s64 	%rd133, %rd22, %rd132;
	ld.global.nc.f32 	%f180, [%rd133];
	mul.wide.u32 	%rd134, %r259, 4;
	add.s64 	%rd135, %rd21, %rd134;
	ld.global.nc.f32 	%f181, [%rd135];
	fma.rn.f32 	%f182, %f180, %f181, %f546;
	ld.global.nc.f32 	%f183, [%rd133+4];
	ld.global.nc.f32 	%f184, [%rd135+4];
	fma.rn.f32 	%f185, %f183, %f184, %f182;
	ld.global.nc.f32 	%f186, [%rd133+8];
	ld.global.nc.f32 	%f187, [%rd135+8];
	fma.rn.f32 	%f188, %f186, %f187, %f185;
	ld.global.nc.f32 	%f189, [%rd133+12];
	ld.global.nc.f32 	%f190, [%rd135+12];
	fma.rn.f32 	%f191, %f189, %f190, %f188;
	ld.global.nc.f32 	%f192, [%rd133+16];
	ld.global.nc.f32 	%f193, [%rd135+16];
	fma.rn.f32 	%f194, %f192, %f193, %f191;
	ld.global.nc.f32 	%f195, [%rd133+20];
	ld.global.nc.f32 	%f196, [%rd135+20];
	fma.rn.f32 	%f197, %f195, %f196, %f194;
	ld.global.nc.f32 	%f198, [%rd133+24];
	ld.global.nc.f32 	%f199, [%rd135+24];
	fma.rn.f32 	%f200, %f198, %f199, %f197;
	ld.global.nc.f32 	%f201, [%rd133+28];
	ld.global.nc.f32 	%f202, [%rd135+28];
	fma.rn.f32 	%f546, %f201, %f202, %f200;
	add.s32 	%r259, %r259, 8;
$L__BB1_28:
	setp.eq.s32 	%p19, %r15, 0;
	@%p19 bra 	$L__BB1_35;
	setp.lt.u32 	%p20, %r16, 3;
	@%p20 bra 	$L__BB1_31;
	add.s32 	%r140, %r259, %r11;
	mul.wide.s32 	%rd136, %r140, 4;
	add.s64 	%rd137, %rd22, %rd136;
	ld.global.nc.f32 	%f204, [%rd137];
	mul.wide.u32 	%rd138, %r259, 4;
	add.s64 	%rd139, %rd21, %rd138;
	ld.global.nc.f32 	%f205, [%rd139];
	fma.rn.f32 	%f206, %f204, %f205, %f546;
	ld.global.nc.f32 	%f207, [%rd137+4];
	ld.global.nc.f32 	%f208, [%rd139+4];
	fma.rn.f32 	%f209, %f207, %f208, %f206;
	ld.global.nc.f32 	%f210, [%rd137+8];
	ld.global.nc.f32 	%f211, [%rd139+8];
	fma.rn.f32 	%f212, %f210, %f211, %f209;
	ld.global.nc.f32 	%f213, [%rd137+12];
	ld.global.nc.f32 	%f214, [%rd139+12];
	fma.rn.f32 	%f546, %f213, %f214, %f212;
	add.s32 	%r259, %r259, 4;
$L__BB1_31:
	setp.eq.s32 	%p21, %r17, 0;
	@%p21 bra 	$L__BB1_35;
	setp.eq.s32 	%p22, %r17, 1;
	add.s32 	%r141, %r259, %r11;
	mul.wide.s32 	%rd140, %r141, 4;
	add.s64 	%rd23, %rd22, %rd140;
	ld.global.nc.f32 	%f215, [%rd23];
	mul.wide.u32 	%rd141, %r259, 4;
	add.s64 	%rd24, %rd21, %rd141;
	ld.global.nc.f32 	%f216, [%rd24];
	fma.rn.f32 	%f546, %f215, %f216, %f546;
	@%p22 bra 	$L__BB1_35;
	setp.eq.s32 	%p23, %r17, 2;
	ld.global.nc.f32 	%f217, [%rd23+4];
	ld.global.nc.f32 	%f218, [%rd24+4];
	fma.rn.f32 	%f546, %f217, %f218, %f546;
	@%p23 bra 	$L__BB1_35;
	ld.global.nc.f32 	%f219, [%rd23+8];
	ld.global.nc.f32 	%f220, [%rd24+8];
	fma.rn.f32 	%f546, %f219, %f220, %f546;
$L__BB1_35:
	st.shared.f32 	[%r12], %f546;
$L__BB1_36:
	bar.sync 	0;
	@%p6 bra 	$L__BB1_38;
	ld.shared.f32 	%f221, [%r12];
	cvt.u64.u32 	%rd142, %r278;
	add.s64 	%rd143, %rd14, %rd142;
	shl.b64 	%rd144, %rd143, 2;
	add.s64 	%rd145, %rd7, %rd144;
	ld.global.nc.f32 	%f222, [%rd145];
	sub.f32 	%f223, %f221, %f222;
	shl.b32 	%r142, %r278, 2;
	add.s32 	%r143, %r7, %r142;
	st.shared.f32 	[%r143], %f223;
$L__BB1_38:
	bar.sync 	0;
	mov.f32 	%f548, 0f00000000;
	@%p4 bra 	$L__BB1_41;
	mov.f32 	%f548, 0f00000000;
	mov.u32 	%r261, %r278;
$L__BB1_40:
	mul.wide.s32 	%rd146, %r261, 4;
	add.s64 	%rd147, %rd22, %rd146;
	ld.global.nc.f32 	%f226, [%rd147];
	shl.b32 	%r144, %r261, 2;
	mov.u32 	%r145, smem;
	add.s32 	%r146, %r145, %r144;
	ld.shared.f32 	%f227, [%r146];
	fma.rn.f32 	%f548, %f226, %f227, %f548;
	add.s32 	%r261, %r261, %r10;
	setp.lt.s32 	%p26, %r261, %r2;
	@%p26 bra 	$L__BB1_40;
$L__BB1_41:
	setp.lt.u32 	%p27, %r10, 2;
	st.shared.f32 	[%r13], %f548;
	bar.sync 	0;
	@%p27 bra 	$L__BB1_46;
	mov.u32 	%r262, %r10;
$L__BB1_43:
	shr.u32 	%r70, %r262, 1;
	setp.ge.u32 	%p28, %r278, %r70;
	@%p28 bra 	$L__BB1_45;
	shl.b32 	%r147, %r70, 2;
	add.s32 	%r148, %r13, %r147;
	ld.shared.f32 	%f228, [%r148];
	ld.shared.f32 	%f229, [%r13];
	add.f32 	%f230, %f228, %f229;
	st.shared.f32 	[%r13], %f230;
$L__BB1_45:
	bar.sync 	0;
	setp.gt.u32 	%p29, %r262, 3;
	mov.u32 	%r262, %r70;
	@%p29 bra 	$L__BB1_43;
$L__BB1_46:
	setp.ne.s32 	%p30, %r278, 0;
	@%p30 bra 	$L__BB1_48;
	ld.shared.f32 	%f231, [%r9];
	neg.f32 	%f232, %f231;
	mul.wide.s32 	%rd148, %r243, 4;
	add.s64 	%rd149, %rd8, %rd148;
	st.global.f32 	[%rd149+-4], %f232;
$L__BB1_48:
	bar.sync 	0;
	mov.f32 	%f550, 0f00000000;
	@%p4 bra 	$L__BB1_51;
	mov.f32 	%f550, 0f00000000;
	mov.u32 	%r263, %r278;
$L__BB1_50:
	div.s32 	%r149, %r263, %r105;
	mul.lo.s32 	%r150, %r149, %r105;
	sub.s32 	%r151, %r263, %r150;
	shl.b32 	%r152, %r149, 2;
	add.s32 	%r153, %r7, %r152;
	ld.shared.f32 	%f235, [%r153];
	mul.wide.s32 	%rd150, %r151, 4;
	add.s64 	%rd151, %rd21, %rd150;
	ld.global.nc.f32 	%f236, [%rd151];
	mul.f32 	%f237, %f235, %f236;
	shl.b32 	%r154, %r263, 2;
	mov.u32 	%r155, smem;
	add.s32 	%r156, %r155, %r154;
	ld.shared.f32 	%f238, [%r156];
	fma.rn.f32 	%f550, %f237, %f238, %f550;
	add.s32 	%r263, %r263, %r10;
	setp.lt.s32 	%p32, %r263, %r2;
	@%p32 bra 	$L__BB1_50;
$L__BB1_51:
	st.shared.f32 	[%r13], %f550;
	bar.sync 	0;
	@%p27 bra 	$L__BB1_56;
	mov.u32 	%r264, %r10;
$L__BB1_53:
	shr.u32 	%r74, %r264, 1;
	setp.ge.u32 	%p34, %r278, %r74;
	@%p34 bra 	$L__BB1_55;
	shl.b32 	%r157, %r74, 2;
	add.s32 	%r158, %r13, %r157;
	ld.shared.f32 	%f239, [%r158];
	ld.shared.f32 	%f240, [%r13];
	add.f32 	%f241, %f239, %f240;
	st.shared.f32 	[%r13], %f241;
$L__BB1_55:
	bar.sync 	0;
	setp.gt.u32 	%p35, %r264, 3;
	mov.u32 	%r264, %r74;
	@%p35 bra 	$L__BB1_53;
$L__BB1_56:
	@%p30 bra 	$L__BB1_58;
	ld.shared.f32 	%f242, [%r9];
	neg.f32 	%f243, %f242;
	mul.wide.s32 	%rd152, %r243, 4;
	add.s64 	%rd153, %rd9, %rd152;
	st.global.f32 	[%rd153+-4], %f243;
$L__BB1_58:
	bar.sync 	0;
	@%p6 bra 	$L__BB1_73;
	setp.lt.u32 	%p38, %r14, 15;
	neg.f32 	%f35, %f2;
	mov.f32 	%f558, 0f00000000;
	mov.b32 	%r267, 0;
	@%p38 bra 	$L__BB1_62;
	mov.f32 	%f558, 0f00000000;
	mov.b32 	%r265, 0;
$L__BB1_61:
	.pragma "nounroll";
	add.s32 	%r161, %r265, %r11;
	shl.b32 	%r162, %r161, 2;
	mov.u32 	%r163, smem;
	add.s32 	%r164, %r163, %r162;
	ld.shared.f32 	%f247, [%r164];
	mul.f32 	%f248, %f247, %f35;
	mul.wide.u32 	%rd154, %r265, 4;
	add.s64 	%rd155, %rd21, %rd154;
	ld.global.nc.f32 	%f249, [%rd155];
	fma.rn.f32 	%f250, %f248, %f249, %f558;
	ld.shared.f32 	%f251, [%r164+4];
	mul.f32 	%f252, %f251, %f35;
	ld.global.nc.f32 	%f253, [%rd155+4];
	fma.rn.f32 	%f254, %f252, %f253, %f250;
	ld.shared.f32 	%f255, [%r164+8];
	mul.f32 	%f256, %f255, %f35;
	ld.global.nc.f32 	%f257, [%rd155+8];
	fma.rn.f32 	%f258, %f256, %f257, %f254;
	ld.shared.f32 	%f259, [%r164+12];
	mul.f32 	%f260, %f259, %f35;
	ld.global.nc.f32 	%f261, [%rd155+12];
	fma.rn.f32 	%f262, %f260, %f261, %f258;
	ld.shared.f32 	%f263, [%r164+16];
	mul.f32 	%f264, %f263, %f35;
	ld.global.nc.f32 	%f265, [%rd155+16];
	fma.rn.f32 	%f266, %f264, %f265, %f262;
	ld.shared.f32 	%f267, [%r164+20];
	mul.f32 	%f268, %f267, %f35;
	ld.global.nc.f32 	%f269, [%rd155+20];
	fma.rn.f32 	%f270, %f268, %f269, %f266;
	ld.shared.f32 	%f271, [%r164+24];
	mul.f32 	%f272, %f271, %f35;
	ld.global.nc.f32 	%f273, [%rd155+24];
	fma.rn.f32 	%f274, %f272, %f273, %f270;
	ld.shared.f32 	%f275, [%r164+28];
	mul.f32 	%f276, %f275, %f35;
	ld.global.nc.f32 	%f277, [%rd155+28];
	fma.rn.f32 	%f278, %f276, %f277, %f274;
	ld.shared.f32 	%f279, [%r164+32];
	mul.f32 	%f280, %f279, %f35;
	ld.global.nc.f32 	%f281, [%rd155+32];
	fma.rn.f32 	%f282, %f280, %f281, %f278;
	ld.shared.f32 	%f283, [%r164+36];
	mul.f32 	%f284, %f283, %f35;
	ld.global.nc.f32 	%f285, [%rd155+36];
	fma.rn.f32 	%f286, %f284, %f285, %f282;
	ld.shared.f32 	%f287, [%r164+40];
	mul.f32 	%f288, %f287, %f35;
	ld.global.nc.f32 	%f289, [%rd155+40];
	fma.rn.f32 	%f290, %f288, %f289, %f286;
	ld.shared.f32 	%f291, [%r164+44];
	mul.f32 	%f292, %f291, %f35;
	ld.global.nc.f32 	%f293, [%rd155+44];
	fma.rn.f32 	%f294, %f292, %f293, %f290;
	ld.shared.f32 	%f295, [%r164+48];
	mul.f32 	%f296, %f295, %f35;
	ld.global.nc.f32 	%f297, [%rd155+48];
	fma.rn.f32 	%f298, %f296, %f297, %f294;
	ld.shared.f32 	%f299, [%r164+52];
	mul.f32 	%f300, %f299, %f35;
	ld.global.nc.f32 	%f301, [%rd155+52];
	fma.rn.f32 	%f302, %f300, %f301, %f298;
	ld.shared.f32 	%f303, [%r164+56];
	mul.f32 	%f304, %f303, %f35;
	ld.global.nc.f32 	%f305, [%rd155+56];
	fma.rn.f32 	%f306, %f304, %f305, %f302;
	ld.shared.f32 	%f307, [%r164+60];
	mul.f32 	%f308, %f307, %f35;
	ld.global.nc.f32 	%f309, [%rd155+60];
	fma.rn.f32 	%f558, %f308, %f309, %f306;
	add.s32 	%r265, %r265, 16;
	setp.ne.s32 	%p39, %r265, %r22;
	mov.u32 	%r267, %r22;
	@%p39 bra 	$L__BB1_61;
$L__BB1_62:
	setp.eq.s32 	%p40, %r18, 0;
	@%p40 bra 	$L__BB1_72;
	setp.lt.u32 	%p41, %r19, 7;
	@%p41 bra 	$L__BB1_65;
	add.s32 	%r165, %r267, %r11;
	shl.b32 	%r166, %r165, 2;
	mov.u32 	%r167, smem;
	add.s32 	%r168, %r167, %r166;
	ld.shared.f32 	%f311, [%r168];
	mul.f32 	%f312, %f311, %f35;
	mul.wide.u32 	%rd156, %r267, 4;
	add.s64 	%rd157, %rd21, %rd156;
	ld.global.nc.f32 	%f313, [%rd157];
	fma.rn.f32 	%f314, %f312, %f313, %f558;
	ld.shared.f32 	%f315, [%r168+4];
	mul.f32 	%f316, %f315, %f35;
	ld.global.nc.f32 	%f317, [%rd157+4];
	fma.rn.f32 	%f318, %f316, %f317, %f314;
	ld.shared.f32 	%f319, [%r168+8];
	mul.f32 	%f320, %f319, %f35;
	ld.global.nc.f32 	%f321, [%rd157+8];
	fma.rn.f32 	%f322, %f320, %f321, %f318;
	ld.shared.f32 	%f323, [%r168+12];
	mul.f32 	%f324, %f323, %f35;
	ld.global.nc.f32 	%f325, [%rd157+12];
	fma.rn.f32 	%f326, %f324, %f325, %f322;
	ld.shared.f32 	%f327, [%r168+16];
	mul.f32 	%f328, %f327, %f35;
	ld.global.nc.f32 	%f329, [%rd157+16];
	fma.rn.f32 	%f330, %f328, %f329, %f326;
	ld.shared.f32 	%f331, [%r168+20];
	mul.f32 	%f332, %f331, %f35;
	ld.global.nc.f32 	%f333, [%rd157+20];
	fma.rn.f32 	%f334, %f332, %f333, %f330;
	ld.shared.f32 	%f335, [%r168+24];
	mul.f32 	%f336, %f335, %f35;
	ld.global.nc.f32 	%f337, [%rd157+24];
	fma.rn.f32 	%f338, %f336, %f337, %f334;
	ld.shared.f32 	%f339, [%r168+28];
	mul.f32 	%f340, %f339, %f35;
	ld.global.nc.f32 	%f341, [%rd157+28];
	fma.rn.f32 	%f558, %f340, %f341, %f338;
	add.s32 	%r267, %r267, 8;
$L__BB1_65:
	setp.eq.s32 	%p42, %r15, 0;
	@%p42 bra 	$L__BB1_72;
	setp.lt.u32 	%p43, %r16, 3;
	@%p43 bra 	$L__BB1_68;
	add.s32 	%r169, %r267, %r11;
	shl.b32 	%r170, %r169, 2;
	mov.u32 	%r171, smem;
	add.s32 	%r172, %r171, %r170;
	ld.shared.f32 	%f343, [%r172];
	mul.f32 	%f344, %f343, %f35;
	mul.wide.u32 	%rd158, %r267, 4;
	add.s64 	%rd159, %rd21, %rd158;
	ld.global.nc.f32 	%f345, [%rd159];
	fma.rn.f32 	%f346, %f344, %f345, %f558;
	ld.shared.f32 	%f347, [%r172+4];
	mul.f32 	%f348, %f347, %f35;
	ld.global.nc.f32 	%f349, [%rd159+4];
	fma.rn.f32 	%f350, %f348, %f349, %f346;
	ld.shared.f32 	%f351, [%r172+8];
	mul.f32 	%f352, %f351, %f35;
	ld.global.nc.f32 	%f353, [%rd159+8];
	fma.rn.f32 	%f354, %f352, %f353, %f350;
	ld.shared.f32 	%f355, [%r172+12];
	mul.f32 	%f356, %f355, %f35;
	ld.global.nc.f32 	%f357, [%rd159+12];
	fma.rn.f32 	%f558, %f356, %f357, %f354;
	add.s32 	%r267, %r267, 4;
$L__BB1_68:
	setp.eq.s32 	%p44, %r17, 0;
	@%p44 bra 	$L__BB1_72;
	setp.eq.s32 	%p45, %r17, 1;
	add.s32 	%r173, %r267, %r11;
	shl.b32 	%r174, %r173, 2;
	mov.u32 	%r175, smem;
	add.s32 	%r82, %r175, %r174;
	ld.shared.f32 	%f358, [%r82];
	mul.f32 	%f359, %f358, %f35;
	mul.wide.u32 	%rd160, %r267, 4;
	add.s64 	%rd25, %rd21, %rd160;
	ld.global.nc.f32 	%f360, [%rd25];
	fma.rn.f32 	%f558, %f359, %f360, %f558;
	@%p45 bra 	$L__BB1_72;
	setp.eq.s32 	%p46, %r17, 2;
	ld.shared.f32 	%f361, [%r82+4];
	mul.f32 	%f362, %f361, %f35;
	ld.global.nc.f32 	%f363, [%rd25+4];
	fma.rn.f32 	%f558, %f362, %f363, %f558;
	@%p46 bra 	$L__BB1_72;
	ld.shared.f32 	%f364, [%r82+8];
	mul.f32 	%f365, %f364, %f35;
	ld.global.nc.f32 	%f366, [%rd25+8];
	fma.rn.f32 	%f558, %f365, %f366, %f558;
$L__BB1_72:
	shl.b32 	%r176, %r278, 2;
	add.s32 	%r177, %r8, %r176;
	st.shared.f32 	[%r177], %f558;
$L__BB1_73:
	ld.param.u64 	%rd210, [_Z29delta_backward_segment_kernelPKfS0_S0_S0_S0_S0_S0_S0_PfS1_S1_S1_S1_S1_iii_param_8];
	cvt.u32.u64 	%r178, %rd14;
	bar.sync 	0;
	add.s32 	%r83, %r178, %r278;
	cvta.to.global.u64 	%rd161, %rd210;
	mul.wide.s32 	%rd162, %r83, 4;
	add.s64 	%rd26, %rd161, %rd162;
	@%p6 bra 	$L__BB1_86;
	setp.lt.u32 	%p48, %r14, 7;
	neg.f32 	%f50, %f2;
	mov.f32 	%f566, 0f00000000;
	mov.b32 	%r271, 0;
	@%p48 bra 	$L__BB1_77;
	mov.f32 	%f566, 0f00000000;
	mov.b32 	%r269, 0;
$L__BB1_76:
	.pragma "nounroll";
	mad.lo.s32 	%r181, %r269, %r105, %r278;
	shl.b32 	%r182, %r181, 2;
	mov.u32 	%r183, smem;
	add.s32 	%r184, %r183, %r182;
	ld.shared.f32 	%f370, [%r184];
	mul.f32 	%f371, %f370, %f50;
	shl.b32 	%r185, %r269, 2;
	add.s32 	%r186, %r7, %r185;
	ld.shared.f32 	%f372, [%r186];
	fma.rn.f32 	%f373, %f371, %f372, %f566;
	add.s32 	%r187, %r184, %r3;
	ld.shared.f32 	%f374, [%r187];
	mul.f32 	%f375, %f374, %f50;
	ld.shared.f32 	%f376, [%r186+4];
	fma.rn.f32 	%f377, %f375, %f376, %f373;
	add.s32 	%r188, %r187, %r3;
	ld.shared.f32 	%f378, [%r188];
	mul.f32 	%f379, %f378, %f50;
	ld.shared.f32 	%f380, [%r186+8];
	fma.rn.f32 	%f381, %f379, %f380, %f377;
	add.s32 	%r189, %r188, %r3;
	ld.shared.f32 	%f382, [%r189];
	mul.f32 	%f383, %f382, %f50;
	ld.shared.f32 	%f384, [%r186+12];
	fma.rn.f32 	%f385, %f383, %f384, %f381;
	add.s32 	%r190, %r189, %r3;
	ld.shared.f32 	%f386, [%r190];
	mul.f32 	%f387, %f386, %f50;
	ld.shared.f32 	%f388, [%r186+16];
	fma.rn.f32 	%f389, %f387, %f388, %f385;
	add.s32 	%r191, %r190, %r3;
	ld.shared.f32 	%f390, [%r191];
	mul.f32 	%f391, %f390, %f50;
	ld.shared.f32 	%f392, [%r186+20];
	fma.rn.f32 	%f393, %f391, %f392, %f389;
	add.s32 	%r192, %r191, %r3;
	ld.shared.f32 	%f394, [%r192];
	mul.f32 	%f395, %f394, %f50;
	ld.shared.f32 	%f396, [%r186+24];
	fma.rn.f32 	%f397, %f395, %f396, %f393;
	add.s32 	%r193, %r192, %r3;
	ld.shared.f32 	%f398, [%r193];
	mul.f32 	%f399, %f398, %f50;
	ld.shared.f32 	%f400, [%r186+28];
	fma.rn.f32 	%f566, %f399, %f400, %f397;
	add.s32 	%r269, %r269, 8;
	setp.ne.s32 	%p49, %r269, %r20;
	mov.u32 	%r271, %r20;
	@%p49 bra 	$L__BB1_76;
$L__BB1_77:
	setp.eq.s32 	%p50, %r15, 0;
	@%p50 bra 	$L__BB1_85;
	setp.lt.u32 	%p51, %r16, 3;
	@%p51 bra 	$L__BB1_80;
	mad.lo.s32 	%r194, %r271, %r105, %r278;
	shl.b32 	%r195, %r194, 2;
	mov.u32 	%r196, smem;
	add.s32 	%r197, %r196, %r195;
	ld.shared.f32 	%f402, [%r197];
	mul.f32 	%f403, %f402, %f50;
	shl.b32 	%r198, %r271, 2;
	add.s32 	%r199, %r7, %r198;
	ld.shared.f32 	%f404, [%r199];
	fma.rn.f32 	%f405, %f403, %f404, %f566;
	add.s32 	%r200, %r197, %r3;
	ld.shared.f32 	%f406, [%r200];
	mul.f32 	%f407, %f406, %f50;
	ld.shared.f32 	%f408, [%r199+4];
	fma.rn.f32 	%f409, %f407, %f408, %f405;
	add.s32 	%r201, %r200, %r3;
	ld.shared.f32 	%f410, [%r201];
	mul.f32 	%f411, %f410, %f50;
	ld.shared.f32 	%f412, [%r199+8];
	fma.rn.f32 	%f413, %f411, %f412, %f409;
	add.s32 	%r202, %r201, %r3;
	ld.shared.f32 	%f414, [%r202];
	mul.f32 	%f415, %f414, %f50;
	ld.shared.f32 	%f416, [%r199+12];
	fma.rn.f32 	%f566, %f415, %f416, %f413;
	add.s32 	%r271, %r271, 4;
$L__BB1_80:
	setp.eq.s32 	%p52, %r17, 0;
	@%p52 bra 	$L__BB1_85;
	setp.eq.s32 	%p53, %r17, 1;
	@%p53 bra 	$L__BB1_83;
	mad.lo.s32 	%r203, %r271, %r105, %r278;
	shl.b32 	%r204, %r203, 2;
	mov.u32 	%r205, smem;
	add.s32 	%r206, %r205, %r204;
	ld.shared.f32 	%f418, [%r206];
	mul.f32 	%f419, %f418, %f50;
	shl.b32 	%r207, %r271, 2;
	add.s32 	%r208, %r7, %r207;
	ld.shared.f32 	%f420, [%r208];
	fma.rn.f32 	%f421, %f419, %f420, %f566;
	add.s32 	%r209, %r206, %r3;
	ld.shared.f32 	%f422, [%r209];
	mul.f32 	%f423, %f422, %f50;
	ld.shared.f32 	%f424, [%r208+4];
	fma.rn.f32 	%f566, %f423, %f424, %f421;
	add.s32 	%r271, %r271, 2;
$L__BB1_83:
	setp.eq.s32 	%p54, %r21, 0;
	@%p54 bra 	$L__BB1_85;
	mad.lo.s32 	%r210, %r271, %r105, %r278;
	shl.b32 	%r211, %r210, 2;
	mov.u32 	%r212, smem;
	add.s32 	%r213, %r212, %r211;
	ld.shared.f32 	%f425, [%r213];
	mul.f32 	%f426, %f425, %f50;
	shl.b32 	%r214, %r271, 2;
	add.s32 	%r215, %r7, %r214;
	ld.shared.f32 	%f427, [%r215];
	fma.rn.f32 	%f566, %f426, %f427, %f566;
$L__BB1_85:
	st.global.f32 	[%rd26], %f566;
$L__BB1_86:
	bar.sync 	0;
	@%p6 bra 	$L__BB1_101;
	setp.lt.u32 	%p56, %r14, 15;
	mov.f32 	%f574, 0f00000000;
	mov.b32 	%r275, 0;
	@%p56 bra 	$L__BB1_90;
	mov.f32 	%f574, 0f00000000;
	mov.b32 	%r273, 0;
$L__BB1_89:
	.pragma "nounroll";
	mad.lo.s32 	%r218, %r273, %r105, %r278;
	mul.wide.s32 	%rd163, %r218, 4;
	add.s64 	%rd164, %rd22, %rd163;
	ld.global.nc.f32 	%f431, [%rd164];
	shl.b32 	%r219, %r273, 2;
	add.s32 	%r220, %r8, %r219;
	ld.shared.f32 	%f432, [%r220];
	fma.rn.f32 	%f433, %f431, %f432, %f574;
	mul.wide.s32 	%rd165, %r105, 4;
	add.s64 	%rd166, %rd164, %rd165;
	ld.global.nc.f32 	%f434, [%rd166];
	ld.shared.f32 	%f435, [%r220+4];
	fma.rn.f32 	%f436, %f434, %f435, %f433;
	add.s64 	%rd167, %rd166, %rd165;
	ld.global.nc.f32 	%f437, [%rd167];
	ld.shared.f32 	%f438, [%r220+8];
	fma.rn.f32 	%f439, %f437, %f438, %f436;
	add.s64 	%rd168, %rd167, %rd165;
	ld.global.nc.f32 	%f440, [%rd168];
	ld.shared.f32 	%f441, [%r220+12];
	fma.rn.f32 	%f442, %f440, %f441, %f439;
	add.s64 	%rd169, %rd168, %rd165;
	ld.global.nc.f32 	%f443, [%rd169];
	ld.shared.f32 	%f444, [%r220+16];
	fma.rn.f32 	%f445, %f443, %f444, %f442;
	add.s64 	%rd170, %rd169, %rd165;
	ld.global.nc.f32 	%f446, [%rd170];
	ld.shared.f32 	%f447, [%r220+20];
	fma.rn.f32 	%f448, %f446, %f447, %f445;
	add.s64 	%rd171, %rd170, %rd165;
	ld.global.nc.f32 	%f449, [%rd171];
	ld.shared.f32 	%f450, [%r220+24];
	fma.rn.f32 	%f451, %f449, %f450, %f448;
	add.s64 	%rd172, %rd171, %rd165;
	ld.global.nc.f32 	%f452, [%rd172];
	ld.shared.f32 	%f453, [%r220+28];
	fma.rn.f32 	%f454, %f452, %f453, %f451;
	add.s64 	%rd173, %rd172, %rd165;
	ld.global.nc.f32 	%f455, [%rd173];
	ld.shared.f32 	%f456, [%r220+32];
	fma.rn.f32 	%f457, %f455, %f456, %f454;
	add.s64 	%rd174, %rd173, %rd165;
	ld.global.nc.f32 	%f458, [%rd174];
	ld.shared.f32 	%f459, [%r220+36];
	fma.rn.f32 	%f460, %f458, %f459, %f457;
	add.s64 	%rd175, %rd174, %rd165;
	ld.global.nc.f32 	%f461, [%rd175];
	ld.shared.f32 	%f462, [%r220+40];
	fma.rn.f32 	%f463, %f461, %f462, %f460;
	add.s64 	%rd176, %rd175, %rd165;
	ld.global.nc.f32 	%f464, [%rd176];
	ld.shared.f32 	%f465, [%r220+44];
	fma.rn.f32 	%f466, %f464, %f465, %f463;
	add.s64 	%rd177, %rd176, %rd165;
	ld.global.nc.f32 	%f467, [%rd177];
	ld.shared.f32 	%f468, [%r220+48];
	fma.rn.f32 	%f469, %f467, %f468, %f466;
	add.s64 	%rd178, %rd177, %rd165;
	ld.global.nc.f32 	%f470, [%rd178];
	ld.shared.f32 	%f471, [%r220+52];
	fma.rn.f32 	%f472, %f470, %f471, %f469;
	add.s64 	%rd179, %rd178, %rd165;
	ld.global.nc.f32 	%f473, [%rd179];
	ld.shared.f32 	%f474, [%r220+56];
	fma.rn.f32 	%f475, %f473, %f474, %f472;
	add.s64 	%rd180, %rd179, %rd165;
	ld.global.nc.f32 	%f476, [%rd180];
	ld.shared.f32 	%f477, [%r220+60];
	fma.rn.f32 	%f574, %f476, %f477, %f475;
	add.s32 	%r273, %r273, 16;
	setp.ne.s32 	%p57, %r273, %r22;
	mov.u32 	%r275, %r22;
	@%p57 bra 	$L__BB1_89;
$L__BB1_90:
	setp.eq.s32 	%p58, %r18, 0;
	@%p58 bra 	$L__BB1_100;
	setp.lt.u32 	%p59, %r19, 7;
	@%p59 bra 	$L__BB1_93;
	mad.lo.s32 	%r221, %r275, %r105, %r278;
	mul.wide.s32 	%rd181, %r221, 4;
	add.s64 	%rd182, %rd22, %rd181;
	ld.global.nc.f32 	%f479, [%rd182];
	shl.b32 	%r222, %r275, 2;
	add.s32 	%r223, %r8, %r222;
	ld.shared.f32 	%f480, [%r223];
	fma.rn.f32 	%f481, %f479, %f480, %f574;
	mul.wide.s32 	%rd183, %r105, 4;
	add.s64 	%rd184, %rd182, %rd183;
	ld.global.nc.f32 	%f482, [%rd184];
	ld.shared.f32 	%f483, [%r223+4];
	fma.rn.f32 	%f484, %f482, %f483, %f481;
	add.s64 	%rd185, %rd184, %rd183;
	ld.global.nc.f32 	%f485, [%rd185];
	ld.shared.f32 	%f486, [%r223+8];
	fma.rn.f32 	%f487, %f485, %f486, %f484;
	add.s64 	%rd186, %rd185, %rd183;
	ld.global.nc.f32 	%f488, [%rd186];
	ld.shared.f32 	%f489, [%r223+12];
	fma.rn.f32 	%f490, %f488, %f489, %f487;
	add.s64 	%rd187, %rd186, %rd183;
	ld.global.nc.f32 	%f491, [%rd187];
	ld.shared.f32 	%f492, [%r223+16];
	fma.rn.f32 	%f493, %f491, %f492, %f490;
	add.s64 	%rd188, %rd187, %rd183;
	ld.global.nc.f32 	%f494, [%rd188];
	ld.shared.f32 	%f495, [%r223+20];
	fma.rn.f32 	%f496, %f494, %f495, %f493;
	add.s64 	%rd189, %rd188, %rd183;
	ld.global.nc.f32 	%f497, [%rd189];
	ld.shared.f32 	%f498, [%r223+24];
	fma.rn.f32 	%f499, %f497, %f498, %f496;
	add.s64 	%rd190, %rd189, %rd183;
	ld.global.nc.f32 	%f500, [%rd190];
	ld.shared.f32 	%f501, [%r223+28];
	fma.rn.f32 	%f574, %f500, %f501, %f499;
	add.s32 	%r275, %r275, 8;
$L__BB1_93:
	setp.eq.s32 	%p60, %r15, 0;
	@%p60 bra 	$L__BB1_100;
	setp.lt.u32 	%p61, %r16, 3;
	@%p61 bra 	$L__BB1_96;
	mad.lo.s32 	%r224, %r275, %r105, %r278;
	mul.wide.s32 	%rd191, %r224, 4;
	add.s64 	%rd192, %rd22, %rd191;
	ld.global.nc.f32 	%f503, [%rd192];
	shl.b32 	%r225, %r275, 2;
	add.s32 	%r226, %r8, %r225;
	ld.shared.f32 	%f504, [%r226];
	fma.rn.f32 	%f505, %f503, %f504, %f574;
	mul.wide.s32 	%rd193, %r105, 4;
	add.s64 	%rd194, %rd192, %rd193;
	ld.global.nc.f32 	%f506, [%rd194];
	ld.shared.f32 	%f507, [%r226+4];
	fma.rn.f32 	%f508, %f506, %f507, %f505;
	add.s64 	%rd195, %rd194, %rd193;
	ld.global.nc.f32 	%f509, [%rd195];
	ld.shared.f32 	%f510, [%r226+8];
	fma.rn.f32 	%f511, %f509, %f510, %f508;
	add.s64 	%rd196, %rd195, %rd193;
	ld.global.nc.f32 	%f512, [%rd196];
	ld.shared.f32 	%f513, [%r226+12];
	fma.rn.f32 	%f574, %f512, %f513, %f511;
	add.s32 	%r275, %r275, 4;
$L__BB1_96:
	setp.eq.s32 	%p62, %r17, 0;
	@%p62 bra 	$L__BB1_100;
	setp.eq.s32 	%p63, %r17, 1;
	mad.lo.s32 	%r227, %r275, %r105, %r278;
	mul.wide.s32 	%rd197, %r227, 4;
	add.s64 	%rd27, %rd22, %rd197;
	ld.global.nc.f32 	%f514, [%rd27];
	shl.b32 	%r228, %r275, 2;
	add.s32 	%r98, %r8, %r228;
	ld.shared.f32 	%f515, [%r98];
	fma.rn.f32 	%f574, %f514, %f515, %f574;
	@%p63 bra 	$L__BB1_100;
	setp.eq.s32 	%p64, %r17, 2;
	mul.wide.s32 	%rd28, %r105, 4;
	add.s64 	%rd29, %rd27, %rd28;
	ld.global.nc.f32 	%f516, [%rd29];
	ld.shared.f32 	%f517, [%r98+4];
	fma.rn.f32 	%f574, %f516, %f517, %f574;
	@%p64 bra 	$L__BB1_100;
	add.s64 	%rd198, %rd29, %rd28;
	ld.global.nc.f32 	%f518, [%rd198];
	ld.shared.f32 	%f519, [%r98+8];
	fma.rn.f32 	%f574, %f518, %f519, %f574;
$L__BB1_100:
	ld.global.f32 	%f520, [%rd26];
	add.f32 	%f521, %f574, %f520;
	st.global.f32 	[%rd26], %f521;
	shl.b32 	%r229, %r278, 2;
	add.s32 	%r230, %r8, %r229;
	ld.shared.f32 	%f522, [%r230];
	neg.f32 	%f523, %f522;
	mul.wide.s32 	%rd199, %r83, 4;
	add.s64 	%rd200, %rd10, %rd199;
	st.global.f32 	[%rd200], %f523;
$L__BB1_101:
	bar.sync 	0;
	@%p4 bra 	$L__BB1_104;
	mov.f32 	%f524, 0f3F800000;
	sub.f32 	%f77, %f524, %f1;
	mov.u32 	%r277, %r278;
$L__BB1_103:
	div.s32 	%r231, %r277, %r105;
	mul.lo.s32 	%r232, %r231, %r105;
	sub.s32 	%r233, %r277, %r232;
	shl.b32 	%r234, %r277, 2;
	mov.u32 	%r235, smem;
	add.s32 	%r236, %r235, %r234;
	ld.shared.f32 	%f525, [%r236];
	shl.b32 	%r237, %r231, 2;
	add.s32 	%r238, %r8, %r237;
	ld.shared.f32 	%f526, [%r238];
	mul.wide.s32 	%rd201, %r233, 4;
	add.s64 	%rd202, %rd21, %rd201;
	ld.global.nc.f32 	%f527, [%rd202];
	mul.f32 	%f528, %f526, %f527;
	fma.rn.f32 	%f529, %f77, %f525, %f528;
	st.shared.f32 	[%r236], %f529;
	add.s32 	%r277, %r277, %r10;
	setp.lt.s32 	%p66, %r277, %r2;
	@%p66 bra 	$L__BB1_103;
$L__BB1_104:
	bar.sync 	0;
	setp.gt.s32 	%p67, %r33, %r103;
	mov.u32 	%r243, %r33;
	@%p67 bra 	$L__BB1_5;
$L__BB1_105:
	setp.ge.u32 	%p68, %r278, %r2;
	@%p68 bra 	$L__BB1_108;
	ld.param.u64 	%rd215, [_Z29delta_backward_segment_kernelPKfS0_S0_S0_S0_S0_S0_S0_PfS1_S1_S1_S1_S1_iii_param_13];
	mov.u32 	%r31, %ntid.x;
	cvta.to.global.u64 	%rd13, %rd215;
	mov.u32 	%r240, smem;
$L__BB1_107:
	shl.b32 	%r239, %r278, 2;
	add.s32 	%r241, %r240, %r239;
	ld.shared.f32 	%f530, [%r241];
	mul.wide.s32 	%rd203, %r278, 4;
	add.s64 	%rd204, %rd13, %rd203;
	st.global.f32 	[%rd204], %f530;
	add.s32 	%r278, %r278, %r31;
	setp.lt.s32 	%p69, %r278, %r2;
	@%p69 bra 	$L__BB1_107;
$L__BB1_108:
	ret;

}


// ===== COMPILED SASS (sm_100) =====

	.target	sm_100

	.elftype	@"ET_EXEC"


//--------------------- .note.nv.tkinfo           --------------------------
	.section	.note.nv.tkinfo,"",@"SHT_NOTE"
	.sectionflags	@"SHF_NOTE_NV_TKINFO"
	.tkinfo
        /*0018*/ 	.word	0x00000002
        /*0030*/ 	.string	""
        /*0030*/ 	.string	"ptxas"
        /*0030*/ 	.string	"Cuda compilation tools, release 13.0, V13.0.88"
        /*0030*/ 	.string	"Build cuda_13.0.r13.0/compiler.36424714_0"
        /*0030*/ 	.string	"-arch sm_100 -m 64 "



//--------------------- .note.nv.cuinfo           --------------------------
	.section	.note.nv.cuinfo,"",@"SHT_NOTE"
	.sectionflags	@"SHF_NOTE_NV_CUINFO"
        /*0018*/ 	.short	0x0002
        /*001a*/ 	.short	0x0064
        /*001c*/ 	.short	0x0082
	.zero		2


//--------------------- .nv.info                  --------------------------
	.section	.nv.info,"",@"SHT_CUDA_INFO"
	.align	4


	//----- nvinfo : EIATTR_REGCOUNT
	.align		4
        /*0000*/ 	.byte	0x04, 0x2f
        /*0002*/ 	.short	(.L_1 - .L_0)
	.align		4
.L_0:
        /*0004*/ 	.word	index@(_Z21delta_backward_kernelPKfS0_S0_S0_S0_S0_S0_PfS1_S1_S1_S1_S1_ii)
        /*0008*/ 	.word	0x00000028


	//----- nvinfo : EIATTR_FRAME_SIZE
	.align		4
.L_1:
        /*000c*/ 	.byte	0x04, 0x11
        /*000e*/ 	.short	(.L_3 - .L_2)
	.align		4
.L_2:
        /*0010*/ 	.word	index@(_Z21delta_backward_kernelPKfS0_S0_S0_S0_S0_S0_PfS1_S1_S1_S1_S1_ii)
        /*0014*/ 	.word	0x00000000


	//----- nvinfo : EIATTR_REGCOUNT
	.align		4
.L_3:
        /*0018*/ 	.byte	0x04, 0x2f
        /*001a*/ 	.short	(.L_5 - .L_4)
	.align		4
.L_4:
        /*001c*/ 	.word	index@(_Z29delta_backward_segment_kernelPKfS0_S0_S0_S0_S0_S0_S0_PfS1_S1_S1_S1_S1_iii)
        /*0020*/ 	.word	0x00000028


	//----- nvinfo : EIATTR_FRAME_SIZE
	.align		4
.L_5:
        /*0024*/ 	.byte	0x04, 0x11
        /*0026*/ 	.short	(.L_7 - .L_6)
	.align		4
.L_6:
        /*0028*/ 	.word	index@(_Z29delta_backward_segment_kernelPKfS0_S0_S0_S0_S0_S0_S0_PfS1_S1_S1_S1_S1_iii)
        /*002c*/ 	.word	0x00000000


	//----- nvinfo : EIATTR_MIN_STACK_SIZE
	.align		4
.L_7:
        /*0030*/ 	.byte	0x04, 0x12
        /*0032*/ 	.short	(.L_9 - .L_8)
	.align		4
.L_8:
        /*0034*/ 	.word	index@(_Z29delta_backward_segment_kernelPKfS0_S0_S0_S0_S0_S0_S0_PfS1_S1_S1_S1_S1_iii)
        /*0038*/ 	.word	0x00000000


	//----- nvinfo : EIATTR_MIN_STACK_SIZE
	.align		4
.L_9:
        /*003c*/ 	.byte	0x04, 0x12
        /*003e*/ 	.short	(.L_11 - .L_10)
	.align		4
.L_10:
        /*0040*/ 	.word	index@(_Z21delta_backward_kernelPKfS0_S0_S0_S0_S0_S0_PfS1_S1_S1_S1_S1_ii)
        /*0044*/ 	.word	0x00000000
.L_11:


//--------------------- .nv.compat                --------------------------
	.section	.nv.compat,"",@"SHT_CUDA_COMPAT_INFO"
	.align	4
        /*0000*/ 	.byte	0x02, 0x09, 0x00, 0x00, 0x02, 0x02, 0x01, 0x00, 0x02, 0x05, 0x05, 0x00, 0x03, 0x07, 0x01, 0x01
        /*0010*/ 	.byte	0x02, 0x03, 0x00, 0x00, 0x02, 0x06, 0x01, 0x00, 0x04, 0x0b, 0x08, 0x00, 0x09, 0x00, 0x00, 0x00
        /*0020*/ 	.byte	0x00, 0x00, 0x00, 0x00


//--------------------- .nv.info._Z29delta_backward_segment_kernelPKfS0_S0_S0_S0_S0_S0_S0_PfS1_S1_S1_S1_S1_iii --------------------------
	.section	.nv.info._Z29delta_backward_segment_kernelPKfS0_S0_S0_S0_S0_S0_S0_PfS1_S1_S1_S1_S1_iii,"",@"SHT_CUDA_INFO"
	.sectionflags	@""
	.align	4


	//----- nvinfo : EIATTR_CUDA_API_VERSION
	.align		4
        /*0000*/ 	.byte	0x04, 0x37
        /*0002*/ 	.short	(.L_13 - .L_12)
.L_12:
        /*0004*/ 	.word	0x00000082


	//----- nvinfo : EIATTR_KPARAM_INFO
	.align		4
.L_13:
        /*0008*/ 	.byte	0x04, 0x17
        /*000a*/ 	.short	(.L_15 - .L_14)
.L_14:
        /*000c*/ 	.word	0x00000000
        /*0010*/ 	.short	0x0010
        /*0012*/ 	.short	0x0078
        /*0014*/ 	.byte	0x00, 0xf0, 0x11, 0x00


	//----- nvinfo : EIATTR_KPARAM_INFO
	.align		4
.L_15:
        /*0018*/ 	.byte	0x04, 0x17
        /*001a*/ 	.short	(.L_17 - .L_16)
.L_16:
        /*001c*/ 	.word	0x00000000
        /*0020*/ 	.short	0x000f
        /*0022*/ 	.short	0x0074
        /*0024*/ 	.byte	0x00, 0xf0, 0x11, 0x00


	//----- nvinfo : EIATTR_KPARAM_INFO
	.align		4
.L_17:
        /*0028*/ 	.byte	0x04, 0x17
        /*002a*/ 	.short	(.L_19 - .L_18)
.L_18:
        /*002c*/ 	.word	0x00000000
        /*0030*/ 	.short	0x000e
        /*0032*/ 	.short	0x0070
        /*0034*/ 	.byte	0x00, 0xf0, 0x11, 0x00


	//----- nvinfo : EIATTR_KPARAM_INFO
	.align		4
.L_19:
        /*0038*/ 	.byte	0x04, 0x17
        /*003a*/ 	.short	(.L_21 - .L_20)
.L_20:
        /*003c*/ 	.word	0x00000000
        /*0040*/ 	.short	0x000d
        /*0042*/ 	.short	0x0068
        /*0044*/ 	.byte	0x00, 0xf5, 0x21, 0x00


	//----- nvinfo : EIATTR_KPARAM_INFO
	.align		4
.L_21:
        /*0048*/ 	.byte	0x04, 0x17
        /*004a*/ 	.short	(.L_23 - .L_22)
.L_22:
        /*004c*/ 	.word	0x00000000
        /*0050*/ 	.short	0x000c
        /*0052*/ 	.short	0x0060
        /*0054*/ 	.byte	0x00, 0xf5, 0x21, 0x00


	//----- nvinfo : EIATTR_KPARAM_INFO
	.align		4
.L_23:
        /*0058*/ 	.byte	0x04, 0x17
        /*005a*/ 	.short	(.L_25 - .L_24)
.L_24:
        /*005c*/ 	.word	0x00000000
        /*0060*/ 	.short	0x000b
        /*0062*/ 	.short	0x0058
        /*0064*/ 	.byte	0x00, 0xf5, 0x21, 0x00


	//----- nvinfo : EIATTR_KPARAM_INFO
	.align		4
.L_25:
        /*0068*/ 	.byte	0x04, 0x17
        /*006a*/ 	.short	(.L_27 - .L_26)
.L_26:
        /*006c*/ 	.word	0x00000000
        /*0070*/ 	.short	0x000a
        /*0072*/ 	.short	0x0050
        /*0074*/ 	.byte	0x00, 0xf5, 0x21, 0x00


	//----- nvinfo : EIATTR_KPARAM_INFO
	.align		4
.L_27:
        /*0078*/ 	.byte	0x04, 0x17
        /*007a*/ 	.short	(.L_29 - .L_28)
.L_28:
        /*007c*/ 	.word	0x00000000
        /*0080*/ 	.short	0x0009
        /*0082*/ 	.short	0x0048
        /*0084*/ 	.byte	0x00, 0xf5, 0x21, 0x00


	//----- nvinfo : EIATTR_KPARAM_INFO
	.align		4
.L_29:
        /*0088*/ 	.byte	0x04, 0x17
        /*008a*/ 	.short	(.L_31 - .L_30)
.L_30:
        /*008c*/ 	.word	0x00000000
        /*0090*/ 	.short	0x0008
        /*0092*/ 	.short	0x0040
        /*0094*/ 	.byte	0x00, 0xf5, 0x21, 0x00


	//----- nvinfo : EIATTR_KPARAM_INFO
	.align		4
.L_31:
        /*0098*/ 	.byte	0x04, 0x17
        /*009a*/ 	.short	(.L_33 - .L_32)
.L_32:
        /*009c*/ 	.word	0x00000000
        /*00a0*/ 	.short	0x0007
        /*00a2*/ 	.short	0x0038
        /*00a4*/ 	.byte	0x00, 0xf5, 0x21, 0x00


	//----- nvinfo : EIATTR_KPARAM_INFO
	.align		4
.L_33:
        /*00a8*/ 	.byte	0x04, 0x17
        /*00aa*/ 	.short	(.L_35 - .L_34)
.L_34:
        /*00ac*/ 	.word	0x00000000
        /*00b0*/ 	.short	0x0006
        /*00b2*/ 	.short	0x0030
        /*00b4*/ 	.byte	0x00, 0xf5, 0x21, 0x00


	//----- nvinfo : EIATTR_KPARAM_INFO
	.align		4
.L_35:
        /*00b8*/ 	.byte	0x04, 0x17
        /*00ba*/ 	.short	(.L_37 - .L_36)
.L_36:
        /*00bc*/ 	.word	0x00000000
        /*00c0*/ 	.short	0x0005
        /*00c2*/ 	.short	0x0028
        /*00c4*/ 	.byte	0x00, 0xf5, 0x21, 0x00


	//----- nvinfo : EIATTR_KPARAM_INFO
	.align		4
.L_37:
        /*00c8*/ 	.byte	0x04, 0x17
        /*00ca*/ 	.short	(.L_39 - .L_38)
.L_38:
        /*00cc*/ 	.word	0x00000000
        /*00d0*/ 	.short	0x0004
        /*00d2*/ 	.short	0x0020
        /*00d4*/ 	.byte	0x00, 0xf5, 0x21, 0x00


	//----- nvinfo : EIATTR_KPARAM_INFO
	.align		4
.L_39:
        /*00d8*/ 	.byte	0x04, 0x17
        /*00da*/ 	.short	(.L_41 - .L_40)
.L_40:
        /*00dc*/ 	.word	0x00000000
        /*00e0*/ 	.short	0x0003
        /*00e2*/ 	.short	0x0018
        /*00e4*/ 	.byte	0x00, 0xf5, 0x21, 0x00


	//----- nvinfo : EIATTR_KPARAM_INFO
	.align		4
.L_41:
        /*00e8*/ 	.byte	0x04, 0x17
        /*00ea*/ 	.short	(.L_43 - .L_42)
.L_42:
        /*00ec*/ 	.word	0x00000000
        /*00f0*/ 	.short	0x0002
        /*00f2*/ 	.short	0x0010
        /*00f4*/ 	.byte	0x00, 0xf5, 0x21, 0x00


	//----- nvinfo : EIATTR_KPARAM_INFO
	.align		4
.L_43:
        /*00f8*/ 	.byte	0x04, 0x17
        /*00fa*/ 	.short	(.L_45 - .L_44)
.L_44:
        /*00fc*/ 	.word	0x00000000
        /*0100*/ 	.short	0x0001
        /*0102*/ 	.short	0x0008
        /*0104*/ 	.byte	0x00, 0xf5, 0x21, 0x00


	//----- nvinfo : EIATTR_KPARAM_INFO
	.align		4
.L_45:
        /*0108*/ 	.byte	0x04, 0x17
        /*010a*/ 	.short	(.L_47 - .L_46)
.L_46:
        /*010c*/ 	.word	0x00000000
        /*0110*/ 	.short	0x0000
        /*0112*/ 	.short	0x0000
        /*0114*/ 	.byte	0x00, 0xf5, 0x21, 0x00


	//----- nvinfo : EIATTR_SPARSE_MMA_MASK
	.align		4
.L_47:
        /*0118*/ 	.byte	0x03, 0x50
        /*011a*/ 	.short	0x0000


	//----- nvinfo : EIATTR_MAXREG_COUNT
	.align		4
        /*011c*/ 	.byte	0x03, 0x1b
        /*011e*/ 	.short	0x00ff


	//----- nvinfo : EIATTR_NUM_BARRIERS
	.align		4
        /*0120*/ 	.byte	0x02, 0x4c
        /*0122*/ 	.byte	0x01
	.zero		1


	//----- nvinfo : EIATTR_MERCURY_ISA_VERSION
	.align		4
        /*0124*/ 	.byte	0x03, 0x5f
        /*0126*/ 	.short	0x0101


	//----- nvinfo : EIATTR_VRC_CTA_INIT_COUNT
	.align		4
        /*0128*/ 	.byte	0x02, 0x4a
	.zero		1
	.zero		1


	//----- nvinfo : EIATTR_EXIT_INSTR_OFFSETS
	.align		4
        /*012c*/ 	.byte	0x04, 0x1c
        /*012e*/ 	.short	(.L_49 - .L_48)


	//   ....[0]....
.L_48:
        /*0130*/ 	.word	0x000046d0


	//   ....[1]....
        /*0134*/ 	.word	0x000047a0


	//----- nvinfo : EIATTR_CRS_STACK_SIZE
	.align		4
.L_49:
        /*0138*/ 	.byte	0x04, 0x1e
        /*013a*/ 	.short	(.L_51 - .L_50)
.L_50:
        /*013c*/ 	.word	0x00000000


	//----- nvinfo : EIATTR_CBANK_PARAM_SIZE
	.align		4
.L_51:
        /*0140*/ 	.byte	0x03, 0x19
        /*0142*/ 	.short	0x007c


	//----- nvinfo : EIATTR_PARAM_CBANK
	.align		4
        /*0144*/ 	.byte	0x04, 0x0a
        /*0146*/ 	.short	(.L_53 - .L_52)
	.align		4
.L_52:
        /*0148*/ 	.word	index@(.nv.constant0._Z29delta_backward_segment_kernelPKfS0_S0_S0_S0_S0_S0_S0_PfS1_S1_S1_S1_S1_iii)
        /*014c*/ 	.short	0x0380
        /*014e*/ 	.short	0x007c


	//----- nvinfo : EIATTR_SW_WAR
	.align		4
.L_53:
        /*0150*/ 	.byte	0x04, 0x36
        /*0152*/ 	.short	(.L_55 - .L_54)
.L_54:
        /*0154*/ 	.word	0x00000008
.L_55:


//--------------------- .nv.info._Z21delta_backward_kernelPKfS0_S0_S0_S0_S0_S0_PfS1_S1_S1_S1_S1_ii --------------------------
	.section	.nv.info._Z21delta_backward_kernelPKfS0_S0_S0_S0_S0_S0_PfS1_S1_S1_S1_S1_ii,"",@"SHT_CUDA_INFO"
	.sectionflags	@""
	.align	4


	//----- nvinfo : EIATTR_CUDA_API_VERSION
	.align		4
        /*0000*/ 	.byte	0x04, 0x37
        /*0002*/ 	.short	(.L_57 - .L_56)
.L_56:
        /*0004*/ 	.word	0x00000082


	//----- nvinfo : EIATTR_KPARAM_INFO
	.align		4
.L_57:
        /*0008*/ 	.byte	0x04, 0x17
        /*000a*/ 	.short	(.L_59 - .L_58)
.L_58:
        /*000c*/ 	.word	0x00000000
        /*0010*/ 	.short	0x000e
        /*0012*/ 	.short	0x006c
        /*0014*/ 	.byte	0x00, 0xf0, 0x11, 0x00


	//----- nvinfo : EIATTR_KPARAM_INFO
	.align		4
.L_59:
        /*0018*/ 	.byte	0x04, 0x17
        /*001a*/ 	.short	(.L_61 - .L_60)
.L_60:
        /*001c*/ 	.word	0x00000000
        /*0020*/ 	.short	0x000d
        /*0022*/ 	.short	0x0068
        /*0024*/ 	.byte	0x00, 0xf0, 0x11, 0x00


	//----- nvinfo : EIATTR_KPARAM_INFO
	.align		4
.L_61:
        /*0028*/ 	.byte	0x04, 0x17
        /*002a*/ 	.short	(.L_63 - .L_62)
.L_62:
        /*002c*/ 	.word	0x00000000
        /*0030*/ 	.short	0x000c
        /*0032*/ 	.short	0x0060
        /*0034*/ 	.byte	0x00, 0xf5, 0x21, 0x00


	//----- nvinfo : EIATTR_KPARAM_INFO
	.align		4
.L_63:
        /*0038*/ 	.byte	0x04, 0x17
        /*003a*/ 	.short	(.L_65 - .L_64)
.L_64:
        /*003c*/ 	.word	0x00000000
        /*0040*/ 	.short	0x000b
        /*0042*/ 	.short	0x0058
        /*0044*/ 	.byte	0x00, 0xf5, 0x21, 0x00


	//----- nvinfo : EIATTR_KPARAM_INFO
	.align		4
.L_65:
        /*0048*/ 	.byte	0x04, 0x17
        /*004a*/ 	.short	(.L_67 - .L_66)
.L_66:
        /*004c*/ 	.word	0x00000000
        /*0050*/ 	.short	0x000a
        /*0052*/ 	.short	0x0050
        /*0054*/ 	.byte	0x00, 0xf5, 0x21, 0x00


	//----- nvinfo : EIATTR_KPARAM_INFO
	.align		4
.L_67:
        /*0058*/ 	.byte	0x04, 0x17
        /*005a*/ 	.short	(.L_69 - .L_68)
.L_68:
        /*005c*/ 	.word	0x00000000
        /*0060*/ 	.short	0x0009
        /*0062*/ 	.short	0x0048
        /*0064*/ 	.byte	0x00, 0xf5, 0x21, 0x00


	//----- nvinfo : EIATTR_KPARAM_INFO
	.align		4
.L_69:
        /*0068*/ 	.byte	0x04, 0x17
        /*006a*/ 	.short	(.L_71 - .L_70)
.L_70:
        /*006c*/ 	.word	0x00000000
        /*0070*/ 	.short	0x0008
        /*0072*/ 	.short	0x0040
        /*0074*/ 	.byte	0x00, 0xf5, 0x21, 0x00


	//----- nvinfo : EIATTR_KPARAM_INFO
	.align		4
.L_71:
        /*0078*/ 	.byte	0x04, 0x17
        /*007a*/ 	.short	(.L_73 - .L_72)
.L_72:
        /*007c*/ 	.word	0x00000000
        /*0080*/ 	.short	0x0007
        /*0082*/ 	.short	0x0038
        /*0084*/ 	.byte	0x00, 0xf5, 0x21, 0x00


	//----- nvinfo : EIATTR_KPARAM_INFO
	.align		4
.L_73:
        /*0088*/ 	.byte	0x04, 0x17
        /*008a*/ 	.short	(.L_75 - .L_74)
.L_74:
        /*008c*/ 	.word	0x00000000
        /*0090*/ 	.short	0x0006
        /*0092*/ 	.short	0x0030
        /*0094*/ 	.byte	0x00, 0xf5, 0x21, 0x00


	//----- nvinfo : EIATTR_KPARAM_INFO
	.align		4
.L_75:
        /*0098*/ 	.byte	0x04, 0x17
        /*009a*/ 	.short	(.L_77 - .L_76)
.L_76:
        /*009c*/ 	.word	0x00000000
        /*00a0*/ 	.short	0x0005
        /*00a2*/ 	.short	0x0028
        /*00a4*/ 	.byte	0x00, 0xf5, 0x21, 0x00


	//----- nvinfo : EIATTR_KPARAM_INFO
	.align		4
.L_77:
        /*00a8*/ 	.byte	0x04, 0x17
        /*00aa*/ 	.short	(.L_79 - .L_78)
.L_78:
        /*00ac*/ 	.word	0x00000000
        /*00b0*/ 	.short	0x0004
        /*00b2*/ 	.short	0x0020
        /*00b4*/ 	.byte	0x00, 0xf5, 0x21, 0x00


	//----- nvinfo : EIATTR_KPARAM_INFO
	.align		4
.L_79:
        /*00b8*/ 	.byte	0x04, 0x17
        /*00ba*/ 	.short	(.L_81 - .L_80)
.L_80:
        /*00bc*/ 	.word	0x00000000
        /*00c0*/ 	.short	0x0003
        /*00c2*/ 	.short	0x0018
        /*00c4*/ 	.byte	0x00, 0xf5, 0x21, 0x00


	//----- nvinfo : EIATTR_KPARAM_INFO
	.align		4
.L_81:
        /*00c8*/ 	.byte	0x04, 0x17
        /*00ca*/ 	.short	(.L_83 - .L_82)
.L_82:
        /*00cc*/ 	.word	0x00000000
        /*00d0*/ 	.short	0x0002
        /*00d2*/ 	.short	0x0010
        /*00d4*/ 	.byte	0x00, 0xf5, 0x21, 0x00


	//----- nvinfo : EIATTR_KPARAM_INFO
	.align		4
.L_83:
        /*00d8*/ 	.byte	0x04, 0x17
        /*00da*/ 	.short	(.L_85 - .L_84)
.L_84:
        /*00dc*/ 	.word	0x00000000
        /*00e0*/ 	.short	0x0001
        /*00e2*/ 	.short	0x0008
        /*00e4*/ 	.byte	0x00, 0xf5, 0x21, 0x00


	//----- nvinfo : EIATTR_KPARAM_INFO
	.align		4
.L_85:
        /*00e8*/ 	.byte	0x04, 0x17
        /*00ea*/ 	.short	(.L_87 - .L_86)
.L_86:
        /*00ec*/ 	.word	0x00000000
        /*00f0*/ 	.short	0x0000
        /*00f2*/ 	.short	0x0000
        /*00f4*/ 	.byte	0x00, 0xf5, 0x21, 0x00


	//----- nvinfo : EIATTR_SPARSE_MMA_MASK
	.align		4
.L_87:
        /*00f8*/ 	.byte	0x03, 0x50
        /*00fa*/ 	.short	0x0000


	//----- nvinfo : EIATTR_MAXREG_COUNT
	.align		4
        /*00fc*/ 	.byte	0x03, 0x1b
        /*00fe*/ 	.short	0x00ff


	//----- nvinfo : EIATTR_NUM_BARRIERS
	.align		4
        /*0100*/ 	.byte	0x02, 0x4c
        /*0102*/ 	.byte	0x01
	.zero		1


	//----- nvinfo : EIATTR_MERCURY_ISA_VERSION
	.align		4
        /*0104*/ 	.byte	0x03, 0x5f
        /*0106*/ 	.short	0x0101


	//----- nvinfo : EIATTR_INT_WARP_WIDE_INSTR_OFFSETS
	.align		4
        /*0108*/ 	.byte	0x04, 0x31
        /*010a*/ 	.short	(.L_89 - .L_88)


	//   ....[0]....
.L_88:
        /*010c*/ 	.word	0x000023e0


	//----- nvinfo : EIATTR_VRC_CTA_INIT_COUNT
	.align		4
.L_89:
        /*0110*/ 	.byte	0x02, 0x4a
	.zero		1
	.zero		1


	//----- nvinfo : EIATTR_EXIT_INSTR_OFFSETS
	.align		4
        /*0114*/ 	.byte	0x04, 0x1c
        /*0116*/ 	.short	(.L_91 - .L_90)


	//   ....[0]....
.L_90:
        /*0118*/ 	.word	0x000046a0


	//   ....[1]....
        /*011c*/ 	.word	0x00004770


	//----- nvinfo : EIATTR_CRS_STACK_SIZE
	.align		4
.L_91:
        /*0120*/ 	.byte	0x04, 0x1e
        /*0122*/ 	.short	(.L_93 - .L_92)
.L_92:
        /*0124*/ 	.word	0x00000000


	//----- nvinfo : EIATTR_CBANK_PARAM_SIZE
	.align		4
.L_93:
        /*0128*/ 	.byte	0x03, 0x19
        /*012a*/ 	.short	0x0070


	//----- nvinfo : EIATTR_PARAM_CBANK
	.align		4
        /*012c*/ 	.byte	0x04, 0x0a
        /*012e*/ 	.short	(.L_95 - .L_94)
	.align		4
.L_94:
        /*0130*/ 	.word	index@(.nv.constant0._Z21delta_backward_kernelPKfS0_S0_S0_S0_S0_S0_PfS1_S1_S1_S1_S1_ii)
        /*0134*/ 	.short	0x0380
        /*0136*/ 	.short	0x0070


	//----- nvinfo : EIATTR_SW_WAR
	.align		4
.L_95:
        /*0138*/ 	.byte	0x04, 0x36
        /*013a*/ 	.short	(.L_97 - .L_96)
.L_96:
        /*013c*/ 	.word	0x00000008
.L_97:


//--------------------- .nv.callgraph             --------------------------
	.section	.nv.callgraph,"",@"SHT_CUDA_CALLGRAPH"
	.align	4
	.sectionentsize	8
	.align		4
        /*0000*/ 	.word	0x00000000
	.align		4
        /*0004*/ 	.word	0xffffffff
	.align		4
        /*0008*/ 	.word	0x00000000
	.align		4
        /*000c*/ 	.word	0xfffffffe
	.align		4
        /*0010*/ 	.word	0x00000000
	.align		4
        /*0014*/ 	.word	0xfffffffd
	.align		4
        /*0018*/ 	.word	0x00000000
	.align		4
        /*001c*/ 	.word	0xfffffffc


//--------------------- .text._Z29delta_backward_segment_kernelPKfS0_S0_S0_S0_S0_S0_S0_PfS1_S1_S1_S1_S1_iii --------------------------
	.section	.text._Z29delta_backward_segment_kernelPKfS0_S0_S0_S0_S0_S0_S0_PfS1_S1_S1_S1_S1_iii,"ax",@progbits
	.align	128
        .global         _Z29delta_backward_segment_kernelPKfS0_S0_S0_S0_S0_S0_S0_PfS1_S1_S1_S1_S1_iii
        .type           _Z29delta_backward_segment_kernelPKfS0_S0_S0_S0_S0_S0_S0_PfS1_S1_S1_S1_S1_iii,@function
        .size           _Z29delta_backward_segment_kernelPKfS0_S0_S0_S0_S0_S0_S0_PfS1_S1_S1_S1_S1_iii,(.L_x_120 - _Z29delta_backward_segment_kernelPKfS0_S0_S0_S0_S0_S0_S0_PfS1_S1_S1_S1_S1_iii)
        .other          _Z29delta_backward_segment_kernelPKfS0_S0_S0_S0_S0_S0_S0_PfS1_S1_S1_S1_S1_iii,@"STO_CUDA_ENTRY STV_DEFAULT"
_Z29delta_backward_segment_kernelPKfS0_S0_S0_S0_S0_S0_S0_PfS1_S1_S1_S1_S1_iii:
.text._Z29delta_backward_segment_kernelPKfS0_S0_S0_S0_S0_S0_S0_PfS1_S1_S1_S1_S1_iii:
[----:B------:R-:W-:Y:S01]  /*0000*/  LDC R1, c[0x0][0x37c] ;  /* 0x0000df00ff017b82 */ /* 0x000fe20000000800 */
[----:B------:R-:W0:Y:S01]  /*0010*/  S2R R0, SR_TID.X ;  /* 0x0000000000007919 */ /* 0x000e220000002100 */
[----:B------:R-:W1:Y:S01]  /*0020*/  LDCU UR17, c[0x0][0x3f8] ;  /* 0x00007f00ff1177ac */ /* 0x000e620008000800 */
[----:B------:R-:W-:Y:S01]  /*0030*/  BSSY.RECONVERGENT B0, `(.L_x_0) ;  /* 0x0000012000007945 */ /* 0x000fe20003800200 */
[----:B------:R-:W2:Y:S01]  /*0040*/  LDCU.64 UR12, c[0x0][0x358] ;  /* 0x00006b00ff0c77ac */ /* 0x000ea20008000a00 */
[----:B-1----:R-:W-:-:S06]  /*0050*/  UIMAD UR16, UR17, UR17, URZ ;  /* 0x00000011111072a4 */ /* 0x002fcc000f8e02ff */
[----:B0-----:R-:W-:-:S13]  /*0060*/  ISETP.GE.U32.AND P0, PT, R0, UR16, PT ;  /* 0x0000001000007c0c */ /* 0x001fda000bf06070 */
[----:B--2---:R-:W-:Y:S05]  /*0070*/  @P0 BRA `(.L_x_1) ;  /* 0x0000000000340947 */ /* 0x004fea0003800000 */
[----:B------:R-:W0:Y:S01]  /*0080*/  S2R R3, SR_CgaCtaId ;  /* 0x0000000000037919 */ /* 0x000e220000008800 */
[----:B------:R-:W1:Y:S01]  /*0090*/  LDC R8, c[0x0][0x360] ;  /* 0x0000d800ff087b82 */ /* 0x000e620000000800 */
[----:B------:R-:W-:Y:S02]  /*00a0*/  MOV R2, 0x400 ;  /* 0x0000040000027802 */ /* 0x000fe40000000f00 */
[----:B------:R-:W-:-:S05]  /*00b0*/  MOV R7, R0 ;  /* 0x0000000000077202 */ /* 0x000fca0000000f00 */
[----:B------:R-:W2:Y:S01]  /*00c0*/  LDC.64 R4, c[0x0][0x3b8] ;  /* 0x0000ee00ff047b82 */ /* 0x000ea20000000a00 */
[----:B0-----:R-:W-:-:S07]  /*00d0*/  LEA R6, R3, R2, 0x18 ;  /* 0x0000000203067211 */ /* 0x001fce00078ec0ff */
.L_x_2:
[----:B0-2---:R-:W-:-:S06]  /*00e0*/  IMAD.WIDE R2, R7, 0x4, R4 ;  /* 0x0000000407027825 */ /* 0x005fcc00078e0204 */
[----:B------:R-:W2:Y:S01]  /*00f0*/  LDG.E.CONSTANT R2, desc[UR12][R2.64] ;  /* 0x0000000c02027981 */ /* 0x000ea2000c1e9900 */
[----:B------:R-:W-:Y:S02]  /*0100*/  LEA R9, R7, R6, 0x2 ;  /* 0x0000000607097211 */ /* 0x000fe400078e10ff */
[----:B-1----:R-:W-:-:S04]  /*0110*/  IADD3 R7, PT, PT, R8, R7, RZ ;  /* 0x0000000708077210 */ /* 0x002fc80007ffe0ff */
[----:B------:R-:W-:Y:S01]  /*0120*/  ISETP.GE.AND P0, PT, R7, UR16, PT ;  /* 0x0000001007007c0c */ /* 0x000fe2000bf06270 */
[----:B--2---:R0:W-:-:S12]  /*0130*/  STS [R9], R2 ;  /* 0x0000000209007388 */ /* 0x0041d80000000800 */
[----:B------:R-:W-:Y:S05]  /*0140*/  @!P0 BRA `(.L_x_2) ;  /* 0xfffffffc00e48947 */ /* 0x000fea000383ffff */
.L_x_1:
[----:B------:R-:W-:Y:S05]  /*0150*/  BSYNC.RECONVERGENT B0 ;  /* 0x0000000000007941 */ /* 0x000fea0003800200 */
.L_x_0:
[----:B------:R-:W1:Y:S01]  /*0160*/  LDCU.64 UR6, c[0x0][0x3f0] ;  /* 0x00007e00ff0677ac */ /* 0x000e620008000a00 */
[----:B------:R-:W2:Y:S01]  /*0170*/  LDCU UR4, c[0x0][0x3f4] ;  /* 0x00007e80ff0477ac */ /* 0x000ea20008000800 */
[----:B-1----:R-:W-:Y:S01]  /*0180*/  UISETP.GT.AND UP0, UPT, UR7, UR6, UPT ;  /* 0x000000060700728c */ /* 0x002fe2000bf04270 */
[----:B------:R-:W-:Y:S08]  /*0190*/  BAR.SYNC.DEFER_BLOCKING 0x0 ;  /* 0x0000000000007b1d */ /* 0x000ff00000010000 */
[----:B--2---:R-:W-:Y:S05]  /*01a0*/  BRA.U !UP0, `(.L_x_3) ;  /* 0x0000004508447547 */ /* 0x004fea000b800000 */
[----:B------:R-:W1:Y:S01]  /*01b0*/  S2UR UR7, SR_CgaCtaId ;  /* 0x00000000000779c3 */ /* 0x000e620000008800 */
[----:B------:R-:W-:Y:S01]  /*01c0*/  UMOV UR5, 0x400 ;  /* 0x0000040000057882 */ /* 0x000fe20000000000 */
[----:B------:R-:W-:Y:S02]  /*01d0*/  UIADD3 UR6, UPT, UPT, UR16, UR17, URZ ;  /* 0x0000001110067290 */ /* 0x000fe4000fffe0ff */
[----:B------:R-:W-:Y:S01]  /*01e0*/  MOV R7, UR17 ;  /* 0x0000001100077c02 */ /* 0x000fe20008000f00 */
[----:B------:R-:W2:Y:S01]  /*01f0*/  LDCU UR18, c[0x0][0x360] ;  /* 0x00006c00ff1277ac */ /* 0x000ea20008000800 */
[C---:B------:R-:W-:Y:S02]  /*0200*/  IADD3 R8, PT, PT, R0.reuse, UR16, RZ ;  /* 0x0000001000087c10 */ /* 0x040fe4000fffe0ff */
[----:B0-----:R-:W-:Y:S01]  /*0210*/  IADD3 R2, PT, PT, R0, UR17, RZ ;  /* 0x0000001100027c10 */ /* 0x001fe2000fffe0ff */
[C-C-:B------:R-:W-:Y:S01]  /*0220*/  IMAD R3, R7.reuse, 0x7, R0.reuse ;  /* 0x0000000707037824 */ /* 0x140fe200078e0200 */
[----:B------:R-:W-:Y:S01]  /*0230*/  UIADD3 UR19, UPT, UPT, UR17, -0x1, URZ ;  /* 0xffffffff11137890 */ /* 0x000fe2000fffe0ff */
[C-C-:B------:R-:W-:Y:S01]  /*0240*/  IMAD R4, R7.reuse, 0x6, R0.reuse ;  /* 0x0000000607047824 */ /* 0x140fe200078e0200 */
[----:B------:R-:W-:Y:S01]  /*0250*/  ULOP3.LUT UR20, UR17, 0x7, URZ, 0xc0, !UPT ;  /* 0x0000000711147892 */ /* 0x000fe2000f8ec0ff */
[C-C-:B------:R-:W-:Y:S01]  /*0260*/  IMAD R5, R7.reuse, 0x5, R0.reuse ;  /* 0x0000000507057824 */ /* 0x140fe200078e0200 */
[----:B------:R-:W-:Y:S01]  /*0270*/  ULOP3.LUT UR21, UR17, 0x3, URZ, 0xc0, !UPT ;  /* 0x0000000311157892 */ /* 0x000fe2000f8ec0ff */
[C---:B------:R-:W-:Y:S01]  /*0280*/  IMAD R6, R7.reuse, 0x3, R0 ;  /* 0x0000000307067824 */ /* 0x040fe200078e0200 */
[----:B------:R-:W-:Y:S01]  /*0290*/  LEA R7, R7, R0, 0x1 ;  /* 0x0000000007077211 */ /* 0x000fe200078e08ff */
[----:B-1----:R-:W-:-:S02]  /*02a0*/  ULEA UR9, UR7, UR5, 0x18 ;  /* 0x0000000507097291 */ /* 0x002fc4000f8ec0ff */
[----:B------:R-:W-:Y:S02]  /*02b0*/  ULOP3.LUT UR5, UR17, 0xfffffff8, URZ, 0xc0, !UPT ;  /* 0xfffffff811057892 */ /* 0x000fe4000f8ec0ff */
[----:B------:R-:W-:Y:S02]  /*02c0*/  ULEA UR6, UR6, UR9, 0x2 ;  /* 0x0000000906067291 */ /* 0x000fe4000f8e10ff */
[----:B------:R-:W-:Y:S01]  /*02d0*/  LEA R8, R8, UR9, 0x2 ;  /* 0x0000000908087c11 */ /* 0x000fe2000f8e10ff */
[----:B------:R-:W-:Y:S02]  /*02e0*/  ULOP3.LUT UR7, UR17, 0xfffffff0, URZ, 0xc0, !UPT ;  /* 0xfffffff011077892 */ /* 0x000fe4000f8ec0ff */
[----:B------:R-:W-:-:S04]  /*02f0*/  ULEA UR8, UR17, UR6, 0x2 ;  /* 0x0000000611087291 */ /* 0x000fc8000f8e10ff */
[----:B------:R-:W-:-:S06]  /*0300*/  ULEA UR8, UR17, UR8, 0x2 ;  /* 0x0000000811087291 */ /* 0x000fcc000f8e10ff */
[----:B--2---:R-:W-:-:S07]  /*0310*/  LEA R9, R0, UR8, 0x2 ;  /* 0x0000000800097c11 */ /* 0x004fce000f8e10ff */
.L_x_57:
[----:B0-----:R-:W0:Y:S01]  /*0320*/  LDCU.64 UR10, c[0x0][0x3a0] ;  /* 0x00007400ff0a77ac */ /* 0x001e220008000a00 */
[----:B-1----:R-:W1:Y:S01]  /*0330*/  LDC.64 R16, c[0x0][0x3b0] ;  /* 0x0000ec00ff107b82 */ /* 0x002e620000000a00 */
[----:B--2---:R-:W2:Y:S01]  /*0340*/  LDCU.64 UR8, c[0x0][0x398] ;  /* 0x00007300ff0877ac */ /* 0x004ea20008000a00 */
[----:B---3--:R-:W3:Y:S01]  /*0350*/  LDCU UR14, c[0x0][0x3f8] ;  /* 0x00007f00ff0e77ac */ /* 0x008ee20008000800 */
[----:B0-----:R-:W-:Y:S02]  /*0360*/  UIMAD.WIDE UR10, UR4, 0x4, UR10 ;  /* 0x00000004040a78a5 */ /* 0x001fe4000f8e020a */
[----:B--2---:R-:W-:-:S04]  /*0370*/  UIMAD.WIDE UR8, UR4, 0x4, UR8 ;  /* 0x00000004040878a5 */ /* 0x004fc8000f8e0208 */
[----:B----4-:R-:W-:Y:S02]  /*0380*/  MOV R20, UR10 ;  /* 0x0000000a00147c02 */ /* 0x010fe40008000f00 */
[----:B------:R-:W-:Y:S02]  /*0390*/  MOV R21, UR11 ;  /* 0x0000000b00157c02 */ /* 0x000fe40008000f00 */
[----:B------:R-:W-:Y:S01]  /*03a0*/  MOV R14, UR8 ;  /* 0x00000008000e7c02 */ /* 0x000fe20008000f00 */
[----:B------:R-:W0:Y:S01]  /*03b0*/  LDCU UR10, c[0x0][0x3f8] ;  /* 0x00007f00ff0a77ac */ /* 0x000e220008000800 */
[----:B------:R-:W-:Y:S01]  /*03c0*/  MOV R15, UR9 ;  /* 0x00000009000f7c02 */ /* 0x000fe20008000f00 */
[----:B------:R2:W5:Y:S01]  /*03d0*/  LDG.E.CONSTANT R20, desc[UR12][R20.64+-0x4] ;  /* 0xfffffc0c14147981 */ /* 0x000562000c1e9900 */
[----:B------:R-:W4:Y:S03]  /*03e0*/  LDCU UR8, c[0x0][0x3f0] ;  /* 0x00007e00ff0877ac */ /* 0x000f260008000800 */
[----:B------:R2:W5:Y:S01]  /*03f0*/  LDG.E.CONSTANT R10, desc[UR12][R14.64+-0x4] ;  /* 0xfffffc0c0e0a7981 */ /* 0x000562000c1e9900 */
[----:B------:R-:W-:Y:S01]  /*0400*/  ISETP.GE.U32.AND P0, PT, R0, UR16, PT ;  /* 0x0000001000007c0c */ /* 0x000fe2000bf06070 */
[----:B------:R-:W-:Y:S01]  /*0410*/  UIADD3 UR9, UPT, UPT, UR4, -0x1, URZ ;  /* 0xffffffff04097890 */ /* 0x000fe2000fffe0ff */
[----:B------:R-:W-:Y:S01]  /*0420*/  BSSY.RECONVERGENT B0, `(.L_x_4) ;  /* 0x0000038000007945 */ /* 0x000fe20003800200 */
[----:B0-----:R-:W-:Y:S01]  /*0430*/  MOV R13, UR10 ;  /* 0x0000000a000d7c02 */ /* 0x001fe20008000f00 */
[----:B------:R-:W0:Y:S01]  /*0440*/  LDCU.64 UR10, c[0x0][0x390] ;  /* 0x00007200ff0a77ac */ /* 0x000e220008000a00 */
[----:B----4-:R-:W-:-:S03]  /*0450*/  UIADD3 UR8, UPT, UPT, UR9, -UR8, URZ ;  /* 0x8000000809087290 */ /* 0x010fc6000fffe0ff */
[----:B------:R-:W-:Y:S01]  /*0460*/  IMAD R11, R13, UR9, RZ ;  /* 0x000000090d0b7c24 */ /* 0x000fe2000f8e02ff */
[----:B------:R-:W-:-:S03]  /*0470*/  UIMAD UR8, UR16, UR8, URZ ;  /* 0x00000008100872a4 */ /* 0x000fc6000f8e02ff */
[----:B-1----:R-:W-:Y:S01]  /*0480*/  IMAD.WIDE R16, R11, 0x4, R16 ;  /* 0x000000040b107825 */ /* 0x002fe200078e0210 */
[----:B------:R-:W-:Y:S01]  /*0490*/  SHF.R.S32.HI R12, RZ, 0x1f, R11 ;  /* 0x0000001fff0c7819 */ /* 0x000fe2000001140b */
[----:B------:R-:W-:Y:S01]  /*04a0*/  UIADD3 UR8, UPT, UPT, UR16, UR8, URZ ;  /* 0x0000000810087290 */ /* 0x000fe2000fffe0ff */
[----:B--23--:R-:W-:Y:S11]  /*04b0*/  @P0 BRA `(.L_x_5) ;  /* 0x0000000000b80947 */ /* 0x00cff60003800000 */
[----:B------:R-:W-:Y:S01]  /*04c0*/  IABS R21, R13 ;  /* 0x0000000d00157213 */ /* 0x000fe20000000000 */
[----:B------:R-:W1:Y:S01]  /*04d0*/  S2R R19, SR_CgaCtaId ;  /* 0x0000000000137919 */ /* 0x000e620000008800 */
[----:B------:R-:W-:Y:S02]  /*04e0*/  MOV R22, 0x400 ;  /* 0x0000040000167802 */ /* 0x000fe40000000f00 */
[----:B------:R-:W2:Y:S01]  /*04f0*/  I2F.RP R18, R21 ;  /* 0x0000001500127306 */ /* 0x000ea20000209400 */
[----:B------:R-:W-:Y:S02]  /*0500*/  ISETP.NE.AND P1, PT, R13, RZ, PT ;  /* 0x000000ff0d00720c */ /* 0x000fe40003f25270 */
[----:B------:R-:W-:-:S05]  /*0510*/  MOV R26, R0 ;  /* 0x00000000001a7202 */ /* 0x000fca0000000f00 */
[----:B--2---:R-:W2:Y:S01]  /*0520*/  MUFU.RCP R18, R18 ;  /* 0x0000001200127308 */ /* 0x004ea20000001000 */
[----:B-1----:R-:W-:Y:S02]  /*0530*/  LEA R22, R19, R22, 0x18 ;  /* 0x0000001613167211 */ /* 0x002fe400078ec0ff */
[----:B--2---:R-:W-:-:S05]  /*0540*/  IADD3 R14, PT, PT, R18, 0xffffffe, RZ ;  /* 0x0ffffffe120e7810 */ /* 0x004fca0007ffe0ff */
[----:B------:R1:W2:Y:S02]  /*0550*/  F2I.FTZ.U32.TRUNC.NTZ R15, R14 ;  /* 0x0000000e000f7305 */ /* 0x0002a4000021f000 */
[----:B-1----:R-:W-:Y:S01]  /*0560*/  HFMA2 R14, -RZ, RZ, 0, 0 ;  /* 0x00000000ff0e7431 */ /* 0x002fe200000001ff */
[----:B--2---:R-:W-:-:S05]  /*0570*/  IADD3 R24, PT, PT, RZ, -R15, RZ ;  /* 0x8000000fff187210 */ /* 0x004fca0007ffe0ff */
[----:B------:R-:W-:Y:S01]  /*0580*/  IMAD R23, R24, R21, RZ ;  /* 0x0000001518177224 */ /* 0x000fe200078e02ff */
[----:B------:R-:W-:-:S03]  /*0590*/  LOP3.LUT R24, RZ, R13, RZ, 0x33, !PT ;  /* 0x0000000dff187212 */ /* 0x000fc600078e33ff */
[----:B------:R-:W-:-:S07]  /*05a0*/  IMAD.HI.U32 R23, R15, R23, R14 ;  /* 0x000000170f177227 */ /* 0x000fce00078e000e */
.L_x_6:
[----:B------:R-:W-:Y:S02]  /*05b0*/  IABS R18, R26 ;  /* 0x0000001a00127213 */ /* 0x000fe40000000000 */
[----:B------:R-:W-:-:S03]  /*05c0*/  MOV R13, UR14 ;  /* 0x0000000e000d7c02 */ /* 0x000fc60008000f00 */
[----:B------:R-:W-:Y:S01]  /*05d0*/  IMAD.HI.U32 R14, R23, R18, RZ ;  /* 0x00000012170e7227 */ /* 0x000fe200078e00ff */
[----:B------:R-:W-:-:S04]  /*05e0*/  IABS R19, R13 ;  /* 0x0000000d00137213 */ /* 0x000fc80000000000 */
[----:B------:R-:W-:-:S05]  /*05f0*/  IADD3 R15, PT, PT, -R14, RZ, RZ ;  /* 0x000000ff0e0f7210 */ /* 0x000fca0007ffe1ff */
[----:B------:R-:W-:Y:S01]  /*0600*/  IMAD R18, R19, R15, R18 ;  /* 0x0000000f13127224 */ /* 0x000fe200078e0212 */
[----:B------:R-:W-:-:S04]  /*0610*/  LOP3.LUT R15, R26, R13, RZ, 0x3c, !PT ;  /* 0x0000000d1a0f7212 */ /* 0x000fc800078e3cff */
[----:B------:R-:W-:Y:S02]  /*0620*/  ISETP.GT.U32.AND P3, PT, R21, R18, PT ;  /* 0x000000121500720c */ /* 0x000fe40003f64070 */
[----:B------:R-:W-:-:S11]  /*0630*/  ISETP.GE.AND P4, PT, R15, RZ, PT ;  /* 0x000000ff0f00720c */ /* 0x000fd60003f86270 */
[----:B------:R-:W-:Y:S02]  /*0640*/  @!P3 IADD3 R18, PT, PT, R18, -R19, RZ ;  /* 0x800000131212b210 */ /* 0x000fe40007ffe0ff */
[----:B------:R-:W-:Y:S02]  /*0650*/  @!P3 IADD3 R14, PT, PT, R14, 0x1, RZ ;  /* 0x000000010e0eb810 */ /* 0x000fe40007ffe0ff */
[----:B------:R-:W-:-:S13]  /*0660*/  ISETP.GE.U32.AND P2, PT, R18, R21, PT ;  /* 0x000000151200720c */ /* 0x000fda0003f46070 */
[----:B------:R-:W-:-:S04]  /*0670*/  @P2 IADD3 R14, PT, PT, R14, 0x1, RZ ;  /* 0x000000010e0e2810 */ /* 0x000fc80007ffe0ff */
[----:B------:R-:W-:-:S04]  /*0680*/  @!P4 IADD3 R14, PT, PT, -R14, RZ, RZ ;  /* 0x000000ff0e0ec210 */ /* 0x000fc80007ffe1ff */
[----:B------:R-:W-:-:S04]  /*0690*/  SEL R19, R24, R14, !P1 ;  /* 0x0000000e18137207 */ /* 0x000fc80004800000 */
[C---:B------:R-:W-:Y:S01]  /*06a0*/  IADD3 R14, PT, PT, -R19.reuse, RZ, RZ ;  /* 0x000000ff130e7210 */ /* 0x040fe20007ffe1ff */
[----:B------:R-:W-:-:S04]  /*06b0*/  IMAD.WIDE R18, R19, 0x4, R16 ;  /* 0x0000000413127825 */ /* 0x000fc800078e0210 */
[----:B------:R-:W-:Y:S02]  /*06c0*/  IMAD R14, R13, R14, R26 ;  /* 0x0000000e0d0e7224 */ /* 0x000fe400078e021a */
[----:B------:R-:W2:Y:S03]  /*06d0*/  LDG.E.CONSTANT R18, desc[UR12][R18.64] ;  /* 0x0000000c12127981 */ /* 0x000ea6000c1e9900 */
[----:B------:R-:W-:-:S04]  /*06e0*/  IADD3 R15, P2, PT, R11, R14, RZ ;  /* 0x0000000e0b0f7210 */ /* 0x000fc80007f5e0ff */
[----:B-1----:R-:W-:Y:S02]  /*06f0*/  LEA.HI.X.SX32 R28, R14, R12, 0x1, P2 ;  /* 0x0000000c0e1c7211 */ /* 0x002fe400010f0eff */
[----:B0-----:R-:W-:-:S04]  /*0700*/  LEA R14, P2, R15, UR10, 0x2 ;  /* 0x0000000a0f0e7c11 */ /* 0x001fc8000f8410ff */
[----:B------:R-:W-:-:S06]  /*0710*/  LEA.HI.X R15, R15, UR11, R28, 0x2, P2 ;  /* 0x0000000b0f0f7c11 */ /* 0x000fcc00090f141c */
[----:B------:R-:W2:Y:S01]  /*0720*/  LDG.E.CONSTANT R15, desc[UR12][R14.64] ;  /* 0x0000000c0e0f7981 */ /* 0x000ea2000c1e9900 */
[----:B------:R-:W-:-:S05]  /*0730*/  LEA R25, R26, R22, 0x2 ;  /* 0x000000161a197211 */ /* 0x000fca00078e10ff */
[----:B------:R-:W2:Y:S01]  /*0740*/  LDS R27, [R25] ;  /* 0x00000000191b7984 */ /* 0x000ea20000000800 */
[----:B------:R-:W-:-:S04]  /*0750*/  IADD3 R26, PT, PT, R26, UR18, RZ ;  /* 0x000000121a1a7c10 */ /* 0x000fc8000fffe0ff */
[----:B------:R-:W-:Y:S01]  /*0760*/  ISETP.GE.AND P2, PT, R26, UR16, PT ;  /* 0x000000101a007c0c */ /* 0x000fe2000bf46270 */
[----:B--2---:R-:W-:-:S05]  /*0770*/  FFMA R28, R18, R15, R27 ;  /* 0x0000000f121c7223 */ /* 0x004fca000000001b */
[----:B------:R1:W-:Y:S07]  /*0780*/  STS [R25], R28 ;  /* 0x0000001c19007388 */ /* 0x0003ee0000000800 */
[----:B------:R-:W-:Y:S05]  /*0790*/  @!P2 BRA `(.L_x_6) ;  /* 0xfffffffc0084a947 */ /* 0x000fea000383ffff */
.L_x_5:
[----:B0-----:R-:W-:Y:S05]  /*07a0*/  BSYNC.RECONVERGENT B0 ;  /* 0x0000000000007941 */ /* 0x001fea0003800200 */
.L_x_4:
[----:B------:R-:W-:Y:S01]  /*07b0*/  BAR.SYNC.DEFER_BLOCKING 0x0 ;  /* 0x0000000000007b1d */ /* 0x000fe20000010000 */
[----:B------:R-:W-:Y:S01]  /*07c0*/  ISETP.GE.AND P1, PT, R0, R13, PT ;  /* 0x0000000d0000720c */ /* 0x000fe20003f26270 */
[----:B------:R-:W-:Y:S01]  /*07d0*/  USHF.R.S32.HI UR14, URZ, 0x1f, UR8 ;  /* 0x0000001fff0e7899 */ /* 0x000fe20008011408 */
[----:B-----5:R-:W-:-:S03]  /*07e0*/  R2UR UR22, R20 ;  /* 0x00000000141672ca */ /* 0x020fc600000e0000 */
[----:B------:R-:W-:Y:S08]  /*07f0*/  BSSY.RECONVERGENT B0, `(.L_x_7) ;  /* 0x00000ae000007945 */ /* 0x000ff00003800200 */
[----:B------:R-:W-:Y:S05]  /*0800*/  @P1 BRA `(.L_x_8) ;  /* 0x0000000800b01947 */ /* 0x000fea0003800000 */
[----:B------:R-:W-:Y:S01]  /*0810*/  UISETP.GE.U32.AND UP0, UPT, UR19, 0x7, UPT ;  /* 0x000000071300788c */ /* 0x000fe2000bf06070 */
[----:B------:R-:W-:-:S08]  /*0820*/  CS2R R22, SRZ ;  /* 0x0000000000167805 */ /* 0x000fd0000001ff00 */
[----:B------:R-:W-:Y:S05]  /*0830*/  BRA.U !UP0, `(.L_x_9) ;  /* 0x0000000508607547 */ /* 0x000fea000b800000 */
[----:B------:R-:W0:Y:S01]  /*0840*/  LDC.64 R30, c[0x0][0x3b0] ;  /* 0x0000ec00ff1e7b82 */ /* 0x000e220000000a00 */
[----:B------:R-:W-:Y:S01]  /*0850*/  HFMA2 R22, -RZ, RZ, 0, 0 ;  /* 0x00000000ff167431 */ /* 0x000fe200000001ff */
[----:B------:R-:W-:Y:S01]  /*0860*/  LEA R32, R13, R0, 0x2 ;  /* 0x000000000d207211 */ /* 0x000fe200078e10ff */
[----:B------:R-:W-:Y:S01]  /*0870*/  UIADD3 UR9, UPT, UPT, -UR5, URZ, URZ ;  /* 0x000000ff05097290 */ /* 0x000fe2000fffe1ff */
[----:B-1----:R-:W-:Y:S01]  /*0880*/  MOV R28, R2 ;  /* 0x00000002001c7202 */ /* 0x002fe20000000f00 */
[----:B------:R-:W1:Y:S01]  /*0890*/  LDCU.64 UR10, c[0x0][0x3a8] ;  /* 0x00007500ff0a77ac */ /* 0x000e620008000a00 */
[----:B------:R-:W-:Y:S02]  /*08a0*/  MOV R26, R6 ;  /* 0x00000006001a7202 */ /* 0x000fe40000000f00 */
[----:B------:R-:W-:Y:S02]  /*08b0*/  MOV R34, R5 ;  /* 0x0000000500227202 */ /* 0x000fe40000000f00 */
[----:B------:R-:W-:-:S02]  /*08c0*/  MOV R36, R4 ;  /* 0x0000000400247202 */ /* 0x000fc40000000f00 */
[----:B------:R-:W-:Y:S02]  /*08d0*/  MOV R15, R3 ;  /* 0x00000003000f7202 */ /* 0x000fe40000000f00 */
[----:B------:R-:W-:Y:S02]  /*08e0*/  MOV R14, R0 ;  /* 0x00000000000e7202 */ /* 0x000fe40000000f00 */
[C---:B0-----:R-:W-:Y:S02]  /*08f0*/  LEA R27, P2, R11.reuse, R30, 0x2 ;  /* 0x0000001e0b1b7211 */ /* 0x041fe400078410ff */
[----:B------:R-:W-:Y:S02]  /*0900*/  MOV R30, R7 ;  /* 0x00000007001e7202 */ /* 0x000fe40000000f00 */
[----:B------:R-:W-:Y:S02]  /*0910*/  LEA.HI.X R31, R11, R31, R12, 0x2, P2 ;  /* 0x0000001f0b1f7211 */ /* 0x000fe400010f140c */
[----:B------:R-:W-:-:S04]  /*0920*/  IADD3 R27, P2, PT, R27, 0x10, RZ ;  /* 0x000000101b1b7810 */ /* 0x000fc80007f5e0ff */
[----:B-1----:R-:W-:-:S09]  /*0930*/  IADD3.X R31, PT, PT, RZ, R31, RZ, P2, !PT ;  /* 0x0000001fff1f7210 */ /* 0x002fd200017fe4ff */
.L_x_10:
[----:B------:R-:W-:Y:S02]  /*0940*/  IADD3 R18, P2, PT, R14, UR8, RZ ;  /* 0x000000080e127c10 */ /* 0x000fe4000ff5e0ff */
[----:B------:R-:W-:Y:S02]  /*0950*/  IADD3 R23, P3, PT, R28, UR8, RZ ;  /* 0x000000081c177c10 */ /* 0x000fe4000ff7e0ff */
[----:B------:R-:W-:Y:S02]  /*0960*/  LEA.HI.X.SX32 R19, R14, UR14, 0x1, P2 ;  /* 0x0000000e0e137c11 */ /* 0x000fe400090f0eff */
[----:B------:R-:W-:Y:S02]  /*0970*/  LEA R20, P2, R18, UR10, 0x2 ;  /* 0x0000000a12147c11 */ /* 0x000fe4000f8410ff */
[----:B------:R-:W-:Y:S02]  /*0980*/  LEA.HI.X.SX32 R25, R28, UR14, 0x1, P3 ;  /* 0x0000000e1c197c11 */ /* 0x000fe400098f0eff */
[----:B------:R-:W-:-:S02]  /*0990*/  LEA.HI.X R21, R18, UR11, R19, 0x2, P2 ;  /* 0x0000000b12157c11 */ /* 0x000fc400090f1413 */
[C---:B------:R-:W-:Y:S02]  /*09a0*/  LEA R24, P3, R23.reuse, UR10, 0x2 ;  /* 0x0000000a17187c11 */ /* 0x040fe4000f8610ff */
[----:B------:R-:W-:Y:S02]  /*09b0*/  MOV R18, R27 ;  /* 0x0000001b00127202 */ /* 0x000fe40000000f00 */
[----:B------:R-:W-:Y:S01]  /*09c0*/  MOV R19, R31 ;  /* 0x0000001f00137202 */ /* 0x000fe20000000f00 */
[----:B------:R-:W2:Y:S01]  /*09d0*/  LDG.E.CONSTANT R21, desc[UR12][R20.64] ;  /* 0x0000000c14157981 */ /* 0x000ea2000c1e9900 */
[----:B------:R-:W-:-:S03]  /*09e0*/  LEA.HI.X R25, R23, UR11, R25, 0x2, P3 ;  /* 0x0000000b17197c11 */ /* 0x000fc600098f1419 */
[----:B------:R-:W2:Y:S04]  /*09f0*/  LDG.E.CONSTANT R27, desc[UR12][R18.64+-0x10] ;  /* 0xfffff00c121b7981 */ /* 0x000ea8000c1e9900 */
[----:B------:R-:W3:Y:S04]  /*0a00*/  LDG.E.CONSTANT R24, desc[UR12][R24.64] ;  /* 0x0000000c18187981 */ /* 0x000ee8000c1e9900 */
[----:B------:R-:W3:Y:S01]  /*0a10*/  LDG.E.CONSTANT R31, desc[UR12][R18.64+-0xc] ;  /* 0xfffff40c121f7981 */ /* 0x000ee2000c1e9900 */
[----:B------:R-:W-:Y:S02]  /*0a20*/  IADD3 R23, P2, PT, R30, UR8, RZ ;  /* 0x000000081e177c10 */ /* 0x000fe4000ff5e0ff */
[----:B------:R-:W-:-:S02]  /*0a30*/  IADD3 R29, P3, PT, R26, UR8, RZ ;  /* 0x000000081a1d7c10 */ /* 0x000fc4000ff7e0ff */
[----:B------:R-:W-:Y:S01]  /*0a40*/  LEA.HI.X.SX32 R33, R30, UR14, 0x1, P2 ;  /* 0x0000000e1e217c11 */ /* 0x000fe200090f0eff */
[----:B--2---:R-:W-:Y:S01]  /*0a50*/  FFMA R27, R21, R27, R22 ;  /* 0x0000001b151b7223 */ /* 0x004fe20000000016 */
[----:B------:R-:W-:-:S04]  /*0a60*/  LEA R22, P2, R23, UR10, 0x2 ;  /* 0x0000000a17167c11 */ /* 0x000fc8000f8410ff */
[----:B------:R-:W-:Y:S01]  /*0a70*/  LEA.HI.X R23, R23, UR11, R33, 0x2, P2 ;  /* 0x0000000b17177c11 */ /* 0x000fe200090f1421 */
[----:B---3--:R-:W-:Y:S01]  /*0a80*/  FFMA R27, R24, R31, R27 ;  /* 0x0000001f181b7223 */ /* 0x008fe2000000001b */
[----:B------:R-:W-:-:S03]  /*0a90*/  LEA.HI.X.SX32 R31, R26, UR14, 0x1, P3 ;  /* 0x0000000e1a1f7c11 */ /* 0x000fc600098f0eff */
[----:B------:R-:W2:Y:S01]  /*0aa0*/  LDG.E.CONSTANT R22, desc[UR12][R22.64] ;  /* 0x0000000c16167981 */ /* 0x000ea2000c1e9900 */
[----:B------:R-:W-:-:S03]  /*0ab0*/  LEA R20, P2, R29, UR10, 0x2 ;  /* 0x0000000a1d147c11 */ /* 0x000fc6000f8410ff */
[----:B------:R-:W3:Y:S01]  /*0ac0*/  LDG.E.CONSTANT R33, desc[UR12][R18.64+-0x4] ;  /* 0xfffffc0c12217981 */ /* 0x000ee2000c1e9900 */
[----:B------:R-:W-:-:S03]  /*0ad0*/  LEA.HI.X R21, R29, UR11, R31, 0x2, P2 ;  /* 0x0000000b1d157c11 */ /* 0x000fc600090f141f */
[----:B------:R-:W2:Y:S01]  /*0ae0*/  LDG.E.CONSTANT R31, desc[UR12][R18.64+-0x8] ;  /* 0xfffff80c121f7981 */ /* 0x000ea2000c1e9900 */
[----:B------:R-:W-:-:S03]  /*0af0*/  IADD3 R25, P3, PT, R32, UR8, RZ ;  /* 0x0000000820197c10 */ /* 0x000fc6000ff7e0ff */
[----:B------:R-:W3:Y:S01]  /*0b00*/  LDG.E.CONSTANT R20, desc[UR12][R20.64] ;  /* 0x0000000c14147981 */ /* 0x000ee2000c1e9900 */
[----:B------:R-:W-:Y:S02]  /*0b10*/  LEA.HI.X.SX32 R29, R32, UR14, 0x1, P3 ;  /* 0x0000000e201d7c11 */ /* 0x000fe400098f0eff */
[----:B------:R-:W-:-:S04]  /*0b20*/  LEA R24, P2, R25, UR10, 0x2 ;  /* 0x0000000a19187c11 */ /* 0x000fc8000f8410ff */
[----:B------:R-:W-:Y:S02]  /*0b30*/  LEA.HI.X R25, R25, UR11, R29, 0x2, P2 ;  /* 0x0000000b19197c11 */ /* 0x000fe400090f141d */
[----:B------:R-:W4:Y:S04]  /*0b40*/  LDG.E.CONSTANT R29, desc[UR12][R18.64] ;  /* 0x0000000c121d7981 */ /* 0x000f28000c1e9900 */
[----:B------:R0:W4:Y:S01]  /*0b50*/  LDG.E.CONSTANT R24, desc[UR12][R24.64] ;  /* 0x0000000c18187981 */ /* 0x000122000c1e9900 */
[----:B--2---:R-:W-:Y:S01]  /*0b60*/  FFMA R27, R22, R31, R27 ;  /* 0x0000001f161b7223 */ /* 0x004fe2000000001b */
[----:B------:R-:W-:-:S03]  /*0b70*/  IADD3 R31, P2, PT, R34, UR8, RZ ;  /* 0x00000008221f7c10 */ /* 0x000fc6000ff5e0ff */
[----:B---3--:R-:W-:Y:S01]  /*0b80*/  FFMA R33, R20, R33, R27 ;  /* 0x0000002114217223 */ /* 0x008fe2000000001b */
[----:B------:R-:W-:Y:S02]  /*0b90*/  LEA.HI.X.SX32 R23, R34, UR14, 0x1, P2 ;  /* 0x0000000e22177c11 */ /* 0x000fe400090f0eff */
[C---:B------:R-:W-:Y:S02]  /*0ba0*/  LEA R22, P2, R31.reuse, UR10, 0x2 ;  /* 0x0000000a1f167c11 */ /* 0x040fe4000f8410ff */
[C---:B------:R-:W-:Y:S02]  /*0bb0*/  IADD3 R27, P3, PT, R36.reuse, UR8, RZ ;  /* 0x00000008241b7c10 */ /* 0x040fe4000ff7e0ff */
[----:B------:R-:W-:Y:S02]  /*0bc0*/  LEA.HI.X R23, R31, UR11, R23, 0x2, P2 ;  /* 0x0000000b1f177c11 */ /* 0x000fe400090f1417 */
[----:B------:R-:W-:Y:S01]  /*0bd0*/  LEA.HI.X.SX32 R21, R36, UR14, 0x1, P3 ;  /* 0x0000000e24157c11 */ /* 0x000fe200098f0eff */
[----:B------:R-:W2:Y:S01]  /*0be0*/  LDG.E.CONSTANT R31, desc[UR12][R18.64+0x8] ;  /* 0x0000080c121f7981 */ /* 0x000ea2000c1e9900 */
[----:B------:R-:W-:-:S02]  /*0bf0*/  LEA R20, P2, R27, UR10, 0x2 ;  /* 0x0000000a1b147c11 */ /* 0x000fc4000f8410ff */
[----:B0-----:R-:W-:Y:S01]  /*0c00*/  IADD3 R25, P3, PT, R15, UR8, RZ ;  /* 0x000000080f197c10 */ /* 0x001fe2000ff7e0ff */
[----:B----4-:R-:W-:Y:S01]  /*0c10*/  FFMA R29, R24, R29, R33 ;  /* 0x0000001d181d7223 */ /* 0x010fe20000000021 */
[----:B------:R-:W-:Y:S01]  /*0c20*/  LEA.HI.X R21, R27, UR11, R21, 0x2, P2 ;  /* 0x0000000b1b157c11 */ /* 0x000fe200090f1415 */
[----:B------:R-:W3:Y:S01]  /*0c30*/  LDG.E.CONSTANT R22, desc[UR12][R22.64] ;  /* 0x0000000c16167981 */ /* 0x000ee2000c1e9900 */
[----:B------:R-:W-:Y:S02]  /*0c40*/  LEA.HI.X.SX32 R27, R15, UR14, 0x1, P3 ;  /* 0x0000000e0f1b7c11 */ /* 0x000fe400098f0eff */
[C---:B------:R-:W-:Y:S01]  /*0c50*/  LEA R24, P2, R25.reuse, UR10, 0x2 ;  /* 0x0000000a19187c11 */ /* 0x040fe2000f8410ff */
[----:B------:R-:W2:Y:S03]  /*0c60*/  LDG.E.CONSTANT R20, desc[UR12][R20.64] ;  /* 0x0000000c14147981 */ /* 0x000ea6000c1e9900 */
[----:B------:R-:W-:Y:S01]  /*0c70*/  LEA.HI.X R25, R25, UR11, R27, 0x2, P2 ;  /* 0x0000000b19197c11 */ /* 0x000fe200090f141b */
[----:B------:R-:W4:Y:S04]  /*0c80*/  LDG.E.CONSTANT R33, desc[UR12][R18.64+0xc] ;  /* 0x00000c0c12217981 */ /* 0x000f28000c1e9900 */
[----:B------:R-:W3:Y:S04]  /*0c90*/  LDG.E.CONSTANT R27, desc[UR12][R18.64+0x4] ;  /* 0x0000040c121b7981 */ /* 0x000ee8000c1e9900 */
[----:B------:R-:W4:Y:S01]  /*0ca0*/  LDG.E.CONSTANT R24, desc[UR12][R24.64] ;  /* 0x0000000c18187981 */ /* 0x000f22000c1e9900 */
[----:B------:R-:W-:-:S04]  /*0cb0*/  UIADD3 UR9, UPT, UPT, UR9, 0x8, URZ ;  /* 0x0000000809097890 */ /* 0x000fc8000fffe0ff */
[----:B------:R-:W-:Y:S01]  /*0cc0*/  UISETP.NE.AND UP0, UPT, UR9, URZ, UPT ;  /* 0x000000ff0900728c */ /* 0x000fe2000bf05270 */
[C---:B------:R-:W-:Y:S02]  /*0cd0*/  LEA R14, R13.reuse, R14, 0x3 ;  /* 0x0000000e0d0e7211 */ /* 0x040fe400078e18ff */
[C---:B------:R-:W-:Y:S02]  /*0ce0*/  LEA R15, R13.reuse, R15, 0x3 ;  /* 0x0000000f0d0f7211 */ /* 0x040fe400078e18ff */
[C---:B------:R-:W-:Y:S02]  /*0cf0*/  LEA R36, R13.reuse, R36, 0x3 ;  /* 0x000000240d247211 */ /* 0x040fe400078e18ff */
[C---:B------:R-:W-:Y:S02]  /*0d00*/  LEA R34, R13.reuse, R34, 0x3 ;  /* 0x000000220d227211 */ /* 0x040fe400078e18ff */
[C---:B------:R-:W-:Y:S02]  /*0d10*/  LEA R32, R13.reuse, R32, 0x3 ;  /* 0x000000200d207211 */ /* 0x040fe400078e18ff */
[----:B------:R-:W-:-:S02]  /*0d20*/  LEA R26, R13, R26, 0x3 ;  /* 0x0000001a0d1a7211 */ /* 0x000fc400078e18ff */
[C---:B------:R-:W-:Y:S02]  /*0d30*/  LEA R30, R13.reuse, R30, 0x3 ;  /* 0x0000001e0d1e7211 */ /* 0x040fe400078e18ff */
[----:B------:R-:W-:Y:S01]  /*0d40*/  LEA R28, R13, R28, 0x3 ;  /* 0x0000001c0d1c7211 */ /* 0x000fe200078e18ff */
[----:B---3--:R-:W-:Y:S01]  /*0d50*/  FFMA R29, R22, R27, R29 ;  /* 0x0000001b161d7223 */ /* 0x008fe2000000001d */
[----:B------:R-:W-:-:S03]  /*0d60*/  IADD3 R27, P2, PT, R18, 0x20, RZ ;  /* 0x00000020121b7810 */ /* 0x000fc60007f5e0ff */
[----:B--2---:R-:W-:Y:S01]  /*0d70*/  FFMA R29, R20, R31, R29 ;  /* 0x0000001f141d7223 */ /* 0x004fe2000000001d */
[----:B------:R-:W-:-:S03]  /*0d80*/  IADD3.X R31, PT, PT, RZ, R19, RZ, P2, !PT ;  /* 0x00000013ff1f7210 */ /* 0x000fc600017fe4ff */
[----:B----4-:R-:W-:Y:S01]  /*0d90*/  FFMA R22, R24, R33, R29 ;  /* 0x0000002118167223 */ /* 0x010fe2000000001d */
[----:B------:R-:W-:Y:S06]  /*0da0*/  BRA.U UP0, `(.L_x_10) ;  /* 0xfffffff900e47547 */ /* 0x000fec000b83ffff */
[----:B------:R-:W-:-:S07]  /*0db0*/  MOV R23, UR5 ;  /* 0x0000000500177c02 */ /* 0x000fce0008000f00 */
.L_x_9:
[----:B------:R-:W-:-:S09]  /*0dc0*/  UISETP.NE.AND UP0, UPT, UR20, URZ, UPT ;  /* 0x000000ff1400728c */ /* 0x000fd2000bf05270 */
[----:B------:R-:W-:Y:S05]  /*0dd0*/  BRA.U !UP0, `(.L_x_11) ;  /* 0x00000005082c7547 */ /* 0x000fea000b800000 */
[----:B------:R-:W-:Y:S02]  /*0de0*/  UIADD3 UR9, UPT, UPT, UR20, -0x1, URZ ;  /* 0xffffffff14097890 */ /* 0x000fe4000fffe0ff */
[----:B------:R-:W-:Y:S02]  /*0df0*/  UISETP.NE.AND UP1, UPT, UR21, URZ, UPT ;  /* 0x000000ff1500728c */ /* 0x000fe4000bf25270 */
[----:B------:R-:W-:-:S09]  /*0e00*/  UISETP.GE.U32.AND UP0, UPT, UR9, 0x3, UPT ;  /* 0x000000030900788c */ /* 0x000fd2000bf06070 */
[----:B------:R-:W-:Y:S05]  /*0e10*/  BRA.U !UP0, `(.L_x_12) ;  /* 0x00000001088c7547 */ /* 0x000fea000b800000 */
[----:B------:R-:W0:Y:S01]  /*0e20*/  LDCU.64 UR10, c[0x0][0x3a8] ;  /* 0x00007500ff0a77ac */ /* 0x000e220008000a00 */
[----:B------:R-:W-:-:S05]  /*0e30*/  IMAD R14, R23, R13, R0 ;  /* 0x0000000d170e7224 */ /* 0x000fca00078e0200 */
[C---:B------:R-:W-:Y:S02]  /*0e40*/  IADD3 R19, P2, PT, R14.reuse, UR8, RZ ;  /* 0x000000080e137c10 */ /* 0x040fe4000ff5e0ff */
[CC--:B------:R-:W-:Y:S02]  /*0e50*/  IADD3 R18, PT, PT, R14.reuse, R13.reuse, RZ ;  /* 0x0000000d0e127210 */ /* 0x0c0fe40007ffe0ff */
[----:B------:R-:W-:Y:S02]  /*0e60*/  LEA.HI.X.SX32 R24, R14, UR14, 0x1, P2 ;  /* 0x0000000e0e187c11 */ /* 0x000fe400090f0eff */
[C---:B------:R-:W-:Y:S02]  /*0e70*/  IADD3 R15, P3, PT, R18.reuse, UR8, RZ ;  /* 0x00000008120f7c10 */ /* 0x040fe4000ff7e0ff */
[C---:B------:R-:W-:Y:S02]  /*0e80*/  IADD3 R20, PT, PT, R18.reuse, R13, RZ ;  /* 0x0000000d12147210 */ /* 0x040fe40007ffe0ff */
[----:B------:R-:W-:-:S02]  /*0e90*/  LEA.HI.X.SX32 R18, R18, UR14, 0x1, P3 ;  /* 0x0000000e12127c11 */ /* 0x000fc400098f0eff */
[----:B0-----:R-:W-:Y:S02]  /*0ea0*/  LEA R26, P2, R19, UR10, 0x2 ;  /* 0x0000000a131a7c11 */ /* 0x001fe4000f8410ff */
[----:B------:R-:W-:Y:S02]  /*0eb0*/  LEA R14, P3, R15, UR10, 0x2 ;  /* 0x0000000a0f0e7c11 */ /* 0x000fe4000f8610ff */
[----:B------:R-:W-:Y:S01]  /*0ec0*/  LEA.HI.X R27, R19, UR11, R24, 0x2, P2 ;  /* 0x0000000b131b7c11 */ /* 0x000fe200090f1418 */
[----:B-1----:R-:W-:Y:S01]  /*0ed0*/  IMAD.WIDE.U32 R24, R23, 0x4, R16 ;  /* 0x0000000417187825 */ /* 0x002fe200078e0010 */
[C---:B------:R-:W-:Y:S02]  /*0ee0*/  IADD3 R19, P2, PT, R20.reuse, UR8, RZ ;  /* 0x0000000814137c10 */ /* 0x040fe4000ff5e0ff */
[C---:B------:R-:W-:Y:S02]  /*0ef0*/  IADD3 R21, PT, PT, R20.reuse, R13, RZ ;  /* 0x0000000d14157210 */ /* 0x040fe40007ffe0ff */
[----:B------:R-:W-:Y:S01]  /*0f00*/  LEA.HI.X R15, R15, UR11, R18, 0x2, P3 ;  /* 0x0000000b0f0f7c11 */ /* 0x000fe200098f1412 */
[----:B------:R-:W2:Y:S01]  /*0f10*/  LDG.E.CONSTANT R27, desc[UR12][R26.64] ;  /* 0x0000000c1a1b7981 */ /* 0x000ea2000c1e9900 */
[----:B------:R-:W-:-:S02]  /*0f20*/  LEA.HI.X.SX32 R20, R20, UR14, 0x1, P2 ;  /* 0x0000000e14147c11 */ /* 0x000fc400090f0eff */
[----:B------:R-:W-:Y:S01]  /*0f30*/  LEA R18, P2, R19, UR10, 0x2 ;  /* 0x0000000a13127c11 */ /* 0x000fe2000f8410ff */
[----:B------:R-:W2:Y:S01]  /*0f40*/  LDG.E.CONSTANT R28, desc[UR12][R24.64] ;  /* 0x0000000c181c7981 */ /* 0x000ea2000c1e9900 */
[----:B------:R-:W-:Y:S02]  /*0f50*/  IADD3 R30, P3, PT, R21, UR8, RZ ;  /* 0x00000008151e7c10 */ /* 0x000fe4000ff7e0ff */
[----:B------:R-:W-:Y:S01]  /*0f60*/  LEA.HI.X R19, R19, UR11, R20, 0x2, P2 ;  /* 0x0000000b13137c11 */ /* 0x000fe200090f1414 */
[----:B------:R-:W3:Y:S01]  /*0f70*/  LDG.E.CONSTANT R14, desc[UR12][R14.64] ;  /* 0x0000000c0e0e7981 */ /* 0x000ee2000c1e9900 */
[----:B------:R-:W-:Y:S02]  /*0f80*/  LEA.HI.X.SX32 R21, R21, UR14, 0x1, P3 ;  /* 0x0000000e15157c11 */ /* 0x000fe400098f0eff */
[C---:B------:R-:W-:Y:S01]  /*0f90*/  LEA R20, P2, R30.reuse, UR10, 0x2 ;  /* 0x0000000a1e147c11 */ /* 0x040fe2000f8410ff */
[----:B------:R-:W3:Y:S03]  /*0fa0*/  LDG.E.CONSTANT R29, desc[UR12][R24.64+0x4] ;  /* 0x0000040c181d7981 */ /* 0x000ee6000c1e9900 */
[----:B------:R-:W-:Y:S01]  /*0fb0*/  LEA.HI.X R21, R30, UR11, R21, 0x2, P2 ;  /* 0x0000000b1e157c11 */ /* 0x000fe200090f1415 */
[----:B------:R-:W4:Y:S04]  /*0fc0*/  LDG.E.CONSTANT R18, desc[UR12][R18.64] ;  /* 0x0000000c12127981 */ /* 0x000f28000c1e9900 */
[----:B------:R-:W4:Y:S04]  /*0fd0*/  LDG.E.CONSTANT R30, desc[UR12][R24.64+0x8] ;  /* 0x0000080c181e7981 */ /* 0x000f28000c1e9900 */
[----:B------:R-:W5:Y:S04]  /*0fe0*/  LDG.E.CONSTANT R31, desc[UR12][R24.64+0xc] ;  /* 0x00000c0c181f7981 */ /* 0x000f68000c1e9900 */
[----:B------:R-:W5:Y:S01]  /*0ff0*/  LDG.E.CONSTANT R20, desc[UR12][R20.64] ;  /* 0x0000000c14147981 */ /* 0x000f62000c1e9900 */
[----:B------:R-:W-:Y:S01]  /*1000*/  IADD3 R23, PT, PT, R23, 0x4, RZ ;  /* 0x0000000417177810 */ /* 0x000fe20007ffe0ff */
[----:B--2---:R-:W-:-:S04]  /*1010*/  FFMA R27, R27, R28, R22 ;  /* 0x0000001c1b1b7223 */ /* 0x004fc80000000016 */
[----:B---3--:R-:W-:-:S04]  /*1020*/  FFMA R27, R14, R29, R27 ;  /* 0x0000001d0e1b7223 */ /* 0x008fc8000000001b */
[----:B----4-:R-:W-:-:S04]  /*1030*/  FFMA R27, R18, R30, R27 ;  /* 0x0000001e121b7223 */ /* 0x010fc8000000001b */
[----:B-----5:R-:W-:-:S07]  /*1040*/  FFMA R22, R20, R31, R27 ;  /* 0x0000001f14167223 */ /* 0x020fce000000001b */
.L_x_12:
[----:B------:R-:W-:Y:S05]  /*1050*/  BRA.U !UP1, `(.L_x_11) ;  /* 0x00000001098c7547 */ /* 0x000fea000b800000 */
[----:B------:R-:W0:Y:S01]  /*1060*/  LDCU UR9, c[0x0][0x3f8] ;  /* 0x00007f00ff0977ac */ /* 0x000e220008000800 */
[----:B------:R-:W-:Y:S02]  /*1070*/  UISETP.NE.AND UP0, UPT, UR21, 0x1, UPT ;  /* 0x000000011500788c */ /* 0x000fe4000bf05270 */
[----:B0-----:R-:W-:-:S04]  /*1080*/  ULOP3.LUT UR9, UR9, 0x1, URZ, 0xc0, !UPT ;  /* 0x0000000109097892 */ /* 0x001fc8000f8ec0ff */
[----:B------:R-:W-:-:S03]  /*1090*/  UISETP.NE.AND UP1, UPT, UR9, URZ, UPT ;  /* 0x000000ff0900728c */ /* 0x000fc6000bf25270 */
[----:B------:R-:W-:Y:S08]  /*10a0*/  BRA.U !UP0, `(.L_x_13) ;  /* 0x00000001084c7547 */ /* 0x000ff0000b800000 */
[----:B------:R-:W0:Y:S01]  /*10b0*/  LDCU.64 UR10, c[0x0][0x3a8] ;  /* 0x00007500ff0a77ac */ /* 0x000e220008000a00 */
[C---:B------:R-:W-:Y:S02]  /*10c0*/  IMAD R14, R23.reuse, R13, R0 ;  /* 0x0000000d170e7224 */ /* 0x040fe400078e0200 */
[----:B------:R-:W-:-:S03]  /*10d0*/  IMAD.WIDE.U32 R18, R23, 0x4, R16 ;  /* 0x0000000417127825 */ /* 0x000fc600078e0010 */
[C---:B------:R-:W-:Y:S02]  /*10e0*/  IADD3 R15, P2, PT, R14.reuse, UR8, RZ ;  /* 0x000000080e0f7c10 */ /* 0x040fe4000ff5e0ff */
[C---:B------:R-:W-:Y:S01]  /*10f0*/  IADD3 R21, PT, PT, R14.reuse, R13, RZ ;  /* 0x0000000d0e157210 */ /* 0x040fe20007ffe0ff */
[----:B------:R-:W2:Y:S01]  /*1100*/  LDG.E.CONSTANT R24, desc[UR12][R18.64] ;  /* 0x0000000c12187981 */ /* 0x000ea2000c1e9900 */
[----:B------:R-:W-:Y:S02]  /*1110*/  LEA.HI.X.SX32 R20, R14, UR14, 0x1, P2 ;  /* 0x0000000e0e147c11 */ /* 0x000fe400090f0eff */
[----:B-1----:R-:W-:-:S04]  /*1120*/  IADD3 R25, P3, PT, R21, UR8, RZ ;  /* 0x0000000815197c10 */ /* 0x002fc8000ff7e0ff */
[----:B------:R-:W-:Y:S02]  /*1130*/  LEA.HI.X.SX32 R26, R21, UR14, 0x1, P3 ;  /* 0x0000000e151a7c11 */ /* 0x000fe400098f0eff */
[----:B0-----:R-:W-:-:S04]  /*1140*/  LEA R14, P2, R15, UR10, 0x2 ;  /* 0x0000000a0f0e7c11 */ /* 0x001fc8000f8410ff */
[----:B------:R-:W-:Y:S02]  /*1150*/  LEA.HI.X R15, R15, UR11, R20, 0x2, P2 ;  /* 0x0000000b0f0f7c11 */ /* 0x000fe400090f1414 */
[----:B------:R-:W-:-:S04]  /*1160*/  LEA R20, P2, R25, UR10, 0x2 ;  /* 0x0000000a19147c11 */ /* 0x000fc8000f8410ff */
[----:B------:R-:W-:Y:S01]  /*1170*/  LEA.HI.X R21, R25, UR11, R26, 0x2, P2 ;  /* 0x0000000b19157c11 */ /* 0x000fe200090f141a */
[----:B------:R-:W2:Y:S04]  /*1180*/  LDG.E.CONSTANT R15, desc[UR12][R14.64] ;  /* 0x0000000c0e0f7981 */ /* 0x000ea8000c1e9900 */
[----:B------:R-:W3:Y:S04]  /*1190*/  LDG.E.CONSTANT R25, desc[UR12][R18.64+0x4] ;  /* 0x0000040c12197981 */ /* 0x000ee8000c1e9900 */
[----:B------:R-:W3:Y:S01]  /*11a0*/  LDG.E.CONSTANT R21, desc[UR12][R20.64] ;  /* 0x0000000c14157981 */ /* 0x000ee2000c1e9900 */
[----:B------:R-:W-:Y:S01]  /*11b0*/  IADD3 R23, PT, PT, R23, 0x2, RZ ;  /* 0x0000000217177810 */ /* 0x000fe20007ffe0ff */
[----:B--2---:R-:W-:-:S04]  /*11c0*/  FFMA R22, R15, R24, R22 ;  /* 0x000000180f167223 */ /* 0x004fc80000000016 */
[----:B---3--:R-:W-:-:S07]  /*11d0*/  FFMA R22, R21, R25, R22 ;  /* 0x0000001915167223 */ /* 0x008fce0000000016 */
.L_x_13:
[----:B------:R-:W-:Y:S05]  /*11e0*/  BRA.U !UP1, `(.L_x_11) ;  /* 0x0000000109287547 */ /* 0x000fea000b800000 */
[----:B------:R-:W0:Y:S01]  /*11f0*/  LDCU.64 UR10, c[0x0][0x3a8] ;  /* 0x00007500ff0a77ac */ /* 0x000e220008000a00 */
[C---:B------:R-:W-:Y:S02]  /*1200*/  IMAD R14, R23.reuse, R13, R0 ;  /* 0x0000000d170e7224 */ /* 0x040fe400078e0200 */
[----:B------:R-:W-:-:S03]  /*1210*/  IMAD.WIDE.U32 R16, R23, 0x4, R16 ;  /* 0x0000000417107825 */ /* 0x000fc600078e0010 */
[----:B------:R-:W-:-:S03]  /*1220*/  IADD3 R15, P2, PT, R14, UR8, RZ ;  /* 0x000000080e0f7c10 */ /* 0x000fc6000ff5e0ff */
[----:B------:R-:W2:Y:S01]  /*1230*/  LDG.E.CONSTANT R16, desc[UR12][R16.64] ;  /* 0x0000000c10107981 */ /* 0x000ea2000c1e9900 */
[----:B------:R-:W-:Y:S02]  /*1240*/  LEA.HI.X.SX32 R18, R14, UR14, 0x1, P2 ;  /* 0x0000000e0e127c11 */ /* 0x000fe400090f0eff */
[----:B0-----:R-:W-:-:S04]  /*1250*/  LEA R14, P2, R15, UR10, 0x2 ;  /* 0x0000000a0f0e7c11 */ /* 0x001fc8000f8410ff */
[----:B------:R-:W-:-:S06]  /*1260*/  LEA.HI.X R15, R15, UR11, R18, 0x2, P2 ;  /* 0x0000000b0f0f7c11 */ /* 0x000fcc00090f1412 */
[----:B------:R-:W2:Y:S02]  /*1270*/  LDG.E.CONSTANT R15, desc[UR12][R14.64] ;  /* 0x0000000c0e0f7981 */ /* 0x000ea4000c1e9900 */
[----:B--2---:R-:W-:-:S07]  /*1280*/  FFMA R22, R15, R16, R22 ;  /* 0x000000100f167223 */ /* 0x004fce0000000016 */
.L_x_11:
[----:B------:R-:W0:Y:S01]  /*1290*/  LDC.64 R14, c[0x0][0x3d0] ;  /* 0x0000f400ff0e7b82 */ /* 0x000e220000000a00 */
[----:B------:R-:W-:-:S05]  /*12a0*/  IADD3 R17, PT, PT, R0, R11, RZ ;  /* 0x0000000b00117210 */ /* 0x000fca0007ffe0ff */
[----:B0-----:R-:W-:-:S05]  /*12b0*/  IMAD.WIDE R14, R17, 0x4, R14 ;  /* 0x00000004110e7825 */ /* 0x001fca00078e020e */
[----:B------:R0:W-:Y:S02]  /*12c0*/  STG.E desc[UR12][R14.64], R22 ;  /* 0x000000160e007986 */ /* 0x0001e4000c10190c */
.L_x_8:
[----:B------:R-:W-:Y:S05]  /*12d0*/  BSYNC.RECONVERGENT B0 ;  /* 0x0000000000007941 */ /* 0x000fea0003800200 */
.L_x_7:
[----:B------:R-:W2:Y:S01]  /*12e0*/  LDCU UR9, c[0x0][0x3f0] ;  /* 0x00007e00ff0977ac */ /* 0x000ea20008000800 */
[----:B------:R-:W3:Y:S01]  /*12f0*/  LDC.64 R16, c[0x0][0x380] ;  /* 0x0000e000ff107b82 */ /* 0x000ee20000000a00 */
[----:B------:R-:W-:Y:S01]  /*1300*/  BSSY.RECONVERGENT B0, `(.L_x_14) ;  /* 0x0000096000007945 */ /* 0x000fe20003800200 */
[----:B------:R-:W4:Y:S01]  /*1310*/  LDCU.64 UR10, c[0x0][0x3a8] ;  /* 0x00007500ff0a77ac */ /* 0x000f220008000a00 */
[----:B------:R-:W-:-:S04]  /*1320*/  UIADD3 UR8, UPT, UPT, UR4, -0x1, URZ ;  /* 0xffffffff04087890 */ /* 0x000fc8000fffe0ff */
[----:B--2---:R-:W-:-:S04]  /*1330*/  UIADD3 UR9, UPT, UPT, UR8, -UR9, URZ ;  /* 0x8000000908097290 */ /* 0x004fc8000fffe0ff */
[----:B------:R-:W-:Y:S01]  /*1340*/  UIMAD UR14, UR16, UR9, URZ ;  /* 0x00000009100e72a4 */ /* 0x000fe2000f8e02ff */
[----:B------:R-:W-:Y:S01]  /*1350*/  BAR.SYNC.DEFER_BLOCKING 0x0 ;  /* 0x0000000000007b1d */ /* 0x000fe20000010000 */
[C---:B---3--:R-:W-:Y:S02]  /*1360*/  LEA R16, P2, R11.reuse, R16, 0x2 ;  /* 0x000000100b107211 */ /* 0x048fe400078410ff */
[----:B------:R-:W-:Y:S02]  /*1370*/  USHF.R.S32.HI UR15, URZ, 0x1f, UR14 ;  /* 0x0000001fff0f7899 */ /* 0x000fe4000801140e */
[----:B----4-:R-:W-:Y:S01]  /*1380*/  ULEA UR9, UP0, UR14, UR10, 0x2 ;  /* 0x0000000a0e097291 */ /* 0x010fe2000f8010ff */
[----:B------:R-:W-:-:S03]  /*1390*/  LEA.HI.X R17, R11, R17, R12, 0x2, P2 ;  /* 0x000000110b117211 */ /* 0x000fc600010f140c */
[----:B------:R-:W-:Y:S02]  /*13a0*/  ULEA.HI.X UR10, UR14, UR11, UR15, 0x2, UP0 ;  /* 0x0000000b0e0a7291 */ /* 0x000fe400080f140f */
[----:B------:R-:W-:-:S04]  /*13b0*/  MOV R18, UR9 ;  /* 0x0000000900127c02 */ /* 0x000fc80008000f00 */
[----:B------:R-:W-:Y:S01]  /*13c0*/  MOV R19, UR10 ;  /* 0x0000000a00137c02 */ /* 0x000fe20008000f00 */
[----:B------:R-:W-:Y:S06]  /*13d0*/  @P1 BRA `(.L_x_15) ;  /* 0x0000000800201947 */ /* 0x000fec0003800000 */
[----:B------:R-:W-:Y:S01]  /*13e0*/  UISETP.GE.U32.AND UP0, UPT, UR19, 0xf, UPT ;  /* 0x0000000f1300788c */ /* 0x000fe2000bf06070 */
[----:B-1----:R-:W-:Y:S01]  /*13f0*/  HFMA2 R25, -RZ, RZ, 0, 0 ;  /* 0x00000000ff197431 */ /* 0x002fe200000001ff */
[----:B------:R-:W-:-:S07]  /*1400*/  MOV R23, RZ ;  /* 0x000000ff00177202 */ /* 0x000fce0000000f00 */
[----:B------:R-:W-:Y:S05]  /*1410*/  BRA.U !UP0, `(.L_x_16) ;  /* 0x0000000108e47547 */ /* 0x000fea000b800000 */
[----:B------:R-:W-:Y:S02]  /*1420*/  MOV R25, RZ ;  /* 0x000000ff00197202 */ /* 0x000fe40000000f00 */
[----:B------:R-:W-:-:S07]  /*1430*/  MOV R23, RZ ;  /* 0x000000ff00177202 */ /* 0x000fce0000000f00 */
.L_x_17:
[----:B0-----:R-:W-:Y:S02]  /*1440*/  IMAD R15, R0, R13, R23 ;  /* 0x0000000d000f7224 */ /* 0x001fe400078e0217 */
[----:B------:R-:W-:-:S04]  /*1450*/  IMAD.WIDE.U32 R20, R23, 0x4, R16 ;  /* 0x0000000417147825 */ /* 0x000fc800078e0010 */
[----:B------:R-:W-:Y:S01]  /*1460*/  IMAD.WIDE R14, R15, 0x4, R18 ;  /* 0x000000040f0e7825 */ /* 0x000fe200078e0212 */
[----:B------:R-:W2:Y:S04]  /*1470*/  LDG.E.CONSTANT R26, desc[UR12][R20.64] ;  /* 0x0000000c141a7981 */ /* 0x000ea8000c1e9900 */
[----:B------:R-:W2:Y:S04]  /*1480*/  LDG.E.CONSTANT R24, desc[UR12][R14.64] ;  /* 0x0000000c0e187981 */ /* 0x000ea8000c1e9900 */
[----:B------:R-:W3:Y:S04]  /*1490*/  LDG.E.CONSTANT R28, desc[UR12][R20.64+0x4] ;  /* 0x0000040c141c7981 */ /* 0x000ee8000c1e9900 */
[----:B------:R-:W3:Y:S04]  /*14a0*/  LDG.E.CONSTANT R31, desc[UR12][R14.64+0x4] ;  /* 0x0000040c0e1f7981 */ /* 0x000ee8000c1e9900 */
[----:B------:R-:W4:Y:S04]  /*14b0*/  LDG.E.CONSTANT R30, desc[UR12][R20.64+0x8] ;  /* 0x0000080c141e7981 */ /* 0x000f28000c1e9900 */
[----:B------:R-:W4:Y:S04]  /*14c0*/  LDG.E.CONSTANT R33, desc[UR12][R14.64+0x8] ;  /* 0x0000080c0e217981 */ /* 0x000f28000c1e9900 */
[----:B------:R-:W5:Y:S04]  /*14d0*/  LDG.E.CONSTANT R22, desc[UR12][R20.64+0xc] ;  /* 0x00000c0c14167981 */ /* 0x000f68000c1e9900 */
[----:B------:R-:W5:Y:S04]  /*14e0*/  LDG.E.CONSTANT R29, desc[UR12][R14.64+0xc] ;  /* 0x00000c0c0e1d7981 */ /* 0x000f68000c1e9900 */
[----:B------:R-:W5:Y:S04]  /*14f0*/  LDG.E.CONSTANT R27, desc[UR12][R20.64+0x10] ;  /* 0x0000100c141b7981 */ /* 0x000f68000c1e9900 */
[----:B------:R-:W5:Y:S04]  /*1500*/  LDG.E.CONSTANT R35, desc[UR12][R14.64+0x1c] ;  /* 0x00001c0c0e237981 */ /* 0x000f68000c1e9900 */
[----:B------:R-:W5:Y:S04]  /*1510*/  LDG.E.CONSTANT R34, desc[UR12][R20.64+0x34] ;  /* 0x0000340c14227981 */ /* 0x000f68000c1e9900 */
[----:B------:R-:W5:Y:S04]  /*1520*/  LDG.E.CONSTANT R32, desc[UR12][R14.64+0x3c] ;  /* 0x00003c0c0e207981 */ /* 0x000f68000c1e9900 */
[----:B------:R-:W5:Y:S01]  /*1530*/  LDG.E.CONSTANT R37, desc[UR12][R20.64+0x3c] ;  /* 0x00003c0c14257981 */ /* 0x000f62000c1e9900 */
[----:B--2---:R-:W-:-:S03]  /*1540*/  FFMA R26, R24, R26, R25 ;  /* 0x0000001a181a7223 */ /* 0x004fc60000000019 */
[----:B------:R-:W2:Y:S04]  /*1550*/  LDG.E.CONSTANT R24, desc[UR12][R14.64+0x10] ;  /* 0x0000100c0e187981 */ /* 0x000ea8000c1e9900 */
[----:B------:R-:W2:Y:S01]  /*1560*/  LDG.E.CONSTANT R25, desc[UR12][R14.64+0x20] ;  /* 0x0000200c0e197981 */ /* 0x000ea2000c1e9900 */
[----:B---3--:R-:W-:-:S03]  /*1570*/  FFMA R28, R31, R28, R26 ;  /* 0x0000001c1f1c7223 */ /* 0x008fc6000000001a */
[----:B------:R-:W3:Y:S04]  /*1580*/  LDG.E.CONSTANT R31, desc[UR12][R20.64+0x14] ;  /* 0x0000140c141f7981 */ /* 0x000ee8000c1e9900 */
[----:B------:R-:W3:Y:S01]  /*1590*/  LDG.E.CONSTANT R26, desc[UR12][R14.64+0x14] ;  /* 0x0000140c0e1a7981 */ /* 0x000ee2000c1e9900 */
[----:B----4-:R-:W-:-:S03]  /*15a0*/  FFMA R30, R33, R30, R28 ;  /* 0x0000001e211e7223 */ /* 0x010fc6000000001c */
[----:B------:R-:W4:Y:S04]  /*15b0*/  LDG.E.CONSTANT R33, desc[UR12][R20.64+0x18] ;  /* 0x0000180c14217981 */ /* 0x000f28000c1e9900 */
[----:B------:R-:W4:Y:S01]  /*15c0*/  LDG.E.CONSTANT R28, desc[UR12][R14.64+0x18] ;  /* 0x0000180c0e1c7981 */ /* 0x000f22000c1e9900 */
[----:B-----5:R-:W-:-:S03]  /*15d0*/  FFMA R29, R29, R22, R30 ;  /* 0x000000161d1d7223 */ /* 0x020fc6000000001e */
[----:B------:R-:W5:Y:S04]  /*15e0*/  LDG.E.CONSTANT R30, desc[UR12][R20.64+0x1c] ;  /* 0x00001c0c141e7981 */ /* 0x000f68000c1e9900 */
[----:B------:R-:W5:Y:S01]  /*15f0*/  LDG.E.CONSTANT R22, desc[UR12][R20.64+0x20] ;  /* 0x0000200c14167981 */ /* 0x000f62000c1e9900 */
[----:B--2---:R-:W-:-:S03]  /*1600*/  FFMA R27, R24, R27, R29 ;  /* 0x0000001b181b7223 */ /* 0x004fc6000000001d */
[----:B------:R-:W2:Y:S04]  /*1610*/  LDG.E.CONSTANT R24, desc[UR12][R14.64+0x24] ;  /* 0x0000240c0e187981 */ /* 0x000ea8000c1e9900 */
[----:B------:R-:W2:Y:S01]  /*1620*/  LDG.E.CONSTANT R29, desc[UR12][R20.64+0x28] ;  /* 0x0000280c141d7981 */ /* 0x000ea2000c1e9900 */
[----:B---3--:R-:W-:-:S03]  /*1630*/  FFMA R31, R26, R31, R27 ;  /* 0x0000001f1a1f7223 */ /* 0x008fc6000000001b */
[----:B------:R-:W2:Y:S04]  /*1640*/  LDG.E.CONSTANT R27, desc[UR12][R20.64+0x24] ;  /* 0x0000240c141b7981 */ /* 0x000ea8000c1e9900 */
[----:B------:R-:W3:Y:S01]  /*1650*/  LDG.E.CONSTANT R26, desc[UR12][R14.64+0x28] ;  /* 0x0000280c0e1a7981 */ /* 0x000ee2000c1e9900 */
[----:B----4-:R-:W-:-:S03]  /*1660*/  FFMA R28, R28, R33, R31 ;  /* 0x000000211c1c7223 */ /* 0x010fc6000000001f */
[----:B------:R-:W4:Y:S01]  /*1670*/  LDG.E.CONSTANT R31, desc[UR12][R20.64+0x2c] ;  /* 0x00002c0c141f7981 */ /* 0x000f22000c1e9900 */
[----:B-----5:R-:W-:-:S03]  /*1680*/  FFMA R30, R35, R30, R28 ;  /* 0x0000001e231e7223 */ /* 0x020fc6000000001c */
[----:B------:R-:W4:Y:S01]  /*1690*/  LDG.E.CONSTANT R28, desc[UR12][R14.64+0x2c] ;  /* 0x00002c0c0e1c7981 */ /* 0x000f22000c1e9900 */
[----:B------:R-:W-:-:S03]  /*16a0*/  FFMA R36, R25, R22, R30 ;  /* 0x0000001619247223 */ /* 0x000fc6000000001e */
[----:B------:R-:W5:Y:S04]  /*16b0*/  LDG.E.CONSTANT R33, desc[UR12][R20.64+0x30] ;  /* 0x0000300c14217981 */ /* 0x000f68000c1e9900 */
[----:B------:R-:W5:Y:S04]  /*16c0*/  LDG.E.CONSTANT R30, desc[UR12][R14.64+0x30] ;  /* 0x0000300c0e1e7981 */ /* 0x000f68000c1e9900 */
[----:B------:R-:W5:Y:S04]  /*16d0*/  LDG.E.CONSTANT R25, desc[UR12][R14.64+0x34] ;  /* 0x0000340c0e197981 */ /* 0x000f68000c1e9900 */
[----:B------:R-:W5:Y:S04]  /*16e0*/  LDG.E.CONSTANT R22, desc[UR12][R14.64+0x38] ;  /* 0x0000380c0e167981 */ /* 0x000f68000c1e9900 */
[----:B------:R-:W5:Y:S01]  /*16f0*/  LDG.E.CONSTANT R35, desc[UR12][R20.64+0x38] ;  /* 0x0000380c14237981 */ /* 0x000f62000c1e9900 */
[----:B------:R-:W-:-:S04]  /*1700*/  IADD3 R23, PT, PT, R23, 0x10, RZ ;  /* 0x0000001017177810 */ /* 0x000fc80007ffe0ff */
[----:B------:R-:W-:Y:S01]  /*1710*/  ISETP.NE.AND P2, PT, R23, UR7, PT ;  /* 0x0000000717007c0c */ /* 0x000fe2000bf45270 */
[----:B--2---:R-:W-:-:S04]  /*1720*/  FFMA R27, R24, R27, R36 ;  /* 0x0000001b181b7223 */ /* 0x004fc80000000024 */
[----:B---3--:R-:W-:-:S04]  /*1730*/  FFMA R27, R26, R29, R27 ;  /* 0x0000001d1a1b7223 */ /* 0x008fc8000000001b */
[----:B----4-:R-:W-:-:S04]  /*1740*/  FFMA R27, R28, R31, R27 ;  /* 0x0000001f1c1b7223 */ /* 0x010fc8000000001b */
[----:B-----5:R-:W-:-:S04]  /*1750*/  FFMA R30, R30, R33, R27 ;  /* 0x000000211e1e7223 */ /* 0x020fc8000000001b */
[----:B------:R-:W-:-:S04]  /*1760*/  FFMA R25, R25, R34, R30 ;  /* 0x0000002219197223 */ /* 0x000fc8000000001e */
[----:B------:R-:W-:-:S04]  /*1770*/  FFMA R25, R22, R35, R25 ;  /* 0x0000002316197223 */ /* 0x000fc80000000019 */
[----:B------:R-:W-:Y:S01]  /*1780*/  FFMA R25, R32, R37, R25 ;  /* 0x0000002520197223 */ /* 0x000fe20000000019 */
[----:B------:R-:W-:Y:S06]  /*1790*/  @P2 BRA `(.L_x_17) ;  /* 0xfffffffc00282947 */ /* 0x000fec000383ffff */
[----:B------:R-:W-:-:S07]  /*17a0*/  MOV R23, UR7 ;  /* 0x0000000700177c02 */ /* 0x000fce0008000f00 */
.L_x_16:
[----:B------:R-:W1:Y:S02]  /*17b0*/  LDCU UR9, c[0x0][0x3f8] ;  /* 0x00007f00ff0977ac */ /* 0x000e640008000800 */
[----:B-1----:R-:W-:-:S04]  /*17c0*/  ULOP3.LUT UR9, UR9, 0xf, URZ, 0xc0, !UPT ;  /* 0x0000000f09097892 */ /* 0x002fc8000f8ec0ff */
[----:B------:R-:W-:-:S09]  /*17d0*/  UISETP.NE.AND UP0, UPT, UR9, URZ, UPT ;  /* 0x000000ff0900728c */ /* 0x000fd2000bf05270 */
[----:B------:R-:W-:Y:S05]  /*17e0*/  BRA.U !UP0, `(.L_x_18) ;  /* 0x0000000508187547 */ /* 0x000fea000b800000 */
[----:B------:R-:W-:Y:S02]  /*17f0*/  UIADD3 UR9, UPT, UPT, UR9, -0x1, URZ ;  /* 0xffffffff09097890 */ /* 0x000fe4000fffe0ff */
[----:B------:R-:W-:Y:S02]  /*1800*/  UISETP.NE.AND UP1, UPT, UR20, URZ, UPT ;  /* 0x000000ff1400728c */ /* 0x000fe4000bf25270 */
[----:B------:R-:W-:-:S09]  /*1810*/  UISETP.GE.U32.AND UP0, UPT, UR9, 0x7, UPT ;  /* 0x000000070900788c */ /* 0x000fd2000bf06070 */
[----:B------:R-:W-:Y:S05]  /*1820*/  BRA.U !UP0, `(.L_x_19) ;  /* 0x0000000108707547 */ /* 0x000fea000b800000 */
[----:B------:R-:W-:Y:S02]  /*1830*/  IMAD R21, R0, R13, R23 ;  /* 0x0000000d00157224 */ /* 0x000fe400078e0217 */
[----:B0-----:R-:W-:-:S04]  /*1840*/  IMAD.WIDE.U32 R14, R23, 0x4, R16 ;  /* 0x00000004170e7825 */ /* 0x001fc800078e0010 */
        /* <DEDUP_REMOVED lines=16> */
[----:B------:R-:W2:Y:S04]  /*1950*/  LDG.E.CONSTANT R26, desc[UR12][R20.64+0x14] ;  /* 0x0000140c141a7981 */ /* 0x000ea8000c1e9900 */
[----:B------:R-:W2:Y:S01]  /*1960*/  LDG.E.CONSTANT R25, desc[UR12][R20.64+0x18] ;  /* 0x0000180c14197981 */ /* 0x000ea2000c1e9900 */
[----:B---3--:R-:W-:-:S04]  /*1970*/  FFMA R22, R27, R22, R36 ;  /* 0x000000161b167223 */ /* 0x008fc80000000024 */
[----:B----4-:R-:W-:-:S04]  /*1980*/  FFMA R29, R29, R24, R22 ;  /* 0x000000181d1d7223 */ /* 0x010fc80000000016 */
[----:B-----5:R-:W-:Y:S01]  /*1990*/  FFMA R29, R30, R31, R29 ;  /* 0x0000001f1e1d7223 */ /* 0x020fe2000000001d */
[----:B------:R-:W-:-:S03]  /*19a0*/  IADD3 R23, PT, PT, R23, 0x8, RZ ;  /* 0x0000000817177810 */ /* 0x000fc60007ffe0ff */
[----:B--2---:R-:W-:-:S04]  /*19b0*/  FFMA R29, R28, R35, R29 ;  /* 0x000000231c1d7223 */ /* 0x004fc8000000001d */
[----:B------:R-:W-:-:S04]  /*19c0*/  FFMA R26, R26, R33, R29 ;  /* 0x000000211a1a7223 */ /* 0x000fc8000000001d */
[----:B------:R-:W-:-:S04]  /*19d0*/  FFMA R25, R25, R34, R26 ;  /* 0x0000002219197223 */ /* 0x000fc8000000001a */
[----:B------:R-:W-:-:S07]  /*19e0*/  FFMA R25, R32, R37, R25 ;  /* 0x0000002520197223 */ /* 0x000fce0000000019 */
.L_x_19:
        /* <DEDUP_REMOVED lines=21> */
.L_x_20:
[----:B------:R-:W-:Y:S05]  /*1b40*/  BRA.U !UP1, `(.L_x_18) ;  /* 0x0000000109407547 */ /* 0x000fea000b800000 */
[----:B------:R-:W-:Y:S02]  /*1b50*/  IMAD R21, R0, R13, R23 ;  /* 0x0000000d00157224 */ /* 0x000fe400078e0217 */
[----:B0-----:R-:W-:-:S04]  /*1b60*/  IMAD.WIDE.U32 R14, R23, 0x4, R16 ;  /* 0x00000004170e7825 */ /* 0x001fc800078e0010 */
[----:B------:R-:W-:Y:S01]  /*1b70*/  IMAD.WIDE R20, R21, 0x4, R18 ;  /* 0x0000000415147825 */ /* 0x000fe200078e0212 */
[----:B------:R-:W2:Y:S04]  /*1b80*/  LDG.E.CONSTANT R13, desc[UR12][R14.64] ;  /* 0x0000000c0e0d7981 */ /* 0x000ea8000c1e9900 */
[----:B------:R-:W2:Y:S01]  /*1b90*/  LDG.E.CONSTANT R22, desc[UR12][R20.64] ;  /* 0x0000000c14167981 */ /* 0x000ea2000c1e9900 */
[----:B------:R-:W-:Y:S01]  /*1ba0*/  UISETP.NE.AND UP0, UPT, UR21, 0x1, UPT ;  /* 0x000000011500788c */ /* 0x000fe2000bf05270 */
[----:B--2---:R-:W-:-:S08]  /*1bb0*/  FFMA R25, R22, R13, R25 ;  /* 0x0000000d16197223 */ /* 0x004fd00000000019 */
[----:B------:R-:W-:Y:S05]  /*1bc0*/  BRA.U !UP0, `(.L_x_18) ;  /* 0x0000000108207547 */ /* 0x000fea000b800000 */
[----:B------:R-:W-:Y:S01]  /*1bd0*/  UISETP.NE.AND UP0, UPT, UR21, 0x2, UPT ;  /* 0x000000021500788c */ /* 0x000fe2000bf05270 */
[----:B------:R-:W2:Y:S04]  /*1be0*/  LDG.E.CONSTANT R22, desc[UR12][R20.64+0x4] ;  /* 0x0000040c14167981 */ /* 0x000ea8000c1e9900 */
[----:B------:R-:W2:Y:S01]  /*1bf0*/  LDG.E.CONSTANT R13, desc[UR12][R14.64+0x4] ;  /* 0x0000040c0e0d7981 */ /* 0x000ea2000c1e9900 */
[----:B------:R-:W-:-:S13]  /*1c00*/  PLOP3.LUT P2, PT, PT, PT, UP0, 0x80, 0x8 ;  /* 0x000000000008781c */ /* 0x000fda0003f4f008 */
[----:B------:R-:W3:Y:S04]  /*1c10*/  @P2 LDG.E.CONSTANT R24, desc[UR12][R20.64+0x8] ;  /* 0x0000080c14182981 */ /* 0x000ee8000c1e9900 */
[----:B------:R-:W3:Y:S01]  /*1c20*/  @P2 LDG.E.CONSTANT R23, desc[UR12][R14.64+0x8] ;  /* 0x0000080c0e172981 */ /* 0x000ee2000c1e9900 */
[----:B--2---:R-:W-:-:S04]  /*1c30*/  FFMA R25, R22, R13, R25 ;  /* 0x0000000d16197223 */ /* 0x004fc80000000019 */
[----:B---3--:R-:W-:-:S07]  /*1c40*/  @P2 FFMA R25, R24, R23, R25 ;  /* 0x0000001718192223 */ /* 0x008fce0000000019 */
.L_x_18:
[----:B------:R2:W-:Y:S02]  /*1c50*/  STS [R8], R25 ;  /* 0x0000001908007388 */ /* 0x0005e40000000800 */
.L_x_15:
[----:B------:R-:W-:Y:S05]  /*1c60*/  BSYNC.RECONVERGENT B0 ;  /* 0x0000000000007941 */ /* 0x000fea0003800200 */
.L_x_14:
[----:B------:R-:W3:Y:S01]  /*1c70*/  LDCU UR14, c[0x0][0x3f8] ;  /* 0x00007f00ff0e77ac */ /* 0x000ee20008000800 */
[----:B------:R-:W-:Y:S01]  /*1c80*/  BSSY.RECONVERGENT B0, `(.L_x_21) ;  /* 0x000000f000007945 */ /* 0x000fe20003800200 */
[----:B------:R-:W-:Y:S01]  /*1c90*/  BAR.SYNC.DEFER_BLOCKING 0x0 ;  /* 0x0000000000007b1d */ /* 0x000fe20000010000 */
[----:B------:R-:W-:Y:S01]  /*1ca0*/  ISETP.NE.AND P2, PT, R0, RZ, PT ;  /* 0x000000ff0000720c */ /* 0x000fe20003f45270 */
[----:B------:R-:W-:-:S04]  /*1cb0*/  UISETP.GE.U32.AND UP0, UPT, UR18, 0x2, UPT ;  /* 0x000000021200788c */ /* 0x000fc8000bf06070 */
[----:B------:R-:W-:Y:S08]  /*1cc0*/  @P1 BRA `(.L_x_22) ;  /* 0x0000000000281947 */ /* 0x000ff00003800000 */
[----:B------:R-:W4:Y:S01]  /*1cd0*/  LDCU.64 UR10, c[0x0][0x388] ;  /* 0x00007100ff0a77ac */ /* 0x000f220008000a00 */
[----:B------:R-:W-:-:S05]  /*1ce0*/  IADD3 R13, P3, PT, R0, R11, RZ ;  /* 0x0000000b000d7210 */ /* 0x000fca0007f7e0ff */
[----:B0-----:R-:W-:Y:S01]  /*1cf0*/  IMAD.X R14, RZ, RZ, R12, P3 ;  /* 0x000000ffff0e7224 */ /* 0x001fe200018e060c */
[----:B----4-:R-:W-:-:S04]  /*1d00*/  LEA R12, P3, R13, UR10, 0x2 ;  /* 0x0000000a0d0c7c11 */ /* 0x010fc8000f8610ff */
[----:B------:R-:W-:Y:S02]  /*1d10*/  LEA.HI.X R13, R13, UR11, R14, 0x2, P3 ;  /* 0x0000000b0d0d7c11 */ /* 0x000fe400098f140e */
[----:B------:R-:W0:Y:S04]  /*1d20*/  LDS R14, [R8] ;  /* 0x00000000080e7984 */ /* 0x000e280000000800 */
[----:B------:R-:W0:Y:S01]  /*1d30*/  LDG.E.CONSTANT R13, desc[UR12][R12.64] ;  /* 0x0000000c0c0d7981 */ /* 0x000e22000c1e9900 */
[----:B------:R-:W-:Y:S01]  /*1d40*/  LEA R15, R0, UR6, 0x2 ;  /* 0x00000006000f7c11 */ /* 0x000fe2000f8e10ff */
[----:B0-----:R-:W-:-:S05]  /*1d50*/  FADD R14, R14, -R13 ;  /* 0x8000000d0e0e7221 */ /* 0x001fca0000000000 */
[----:B------:R4:W-:Y:S02]  /*1d60*/  STS [R15], R14 ;  /* 0x0000000e0f007388 */ /* 0x0009e40000000800 */
.L_x_22:
[----:B---3--:R-:W-:Y:S05]  /*1d70*/  BSYNC.RECONVERGENT B0 ;  /* 0x0000000000007941 */ /* 0x008fea0003800200 */
.L_x_21:
[----:B------:R-:W-:Y:S01]  /*1d80*/  BAR.SYNC.DEFER_BLOCKING 0x0 ;  /* 0x0000000000007b1d */ /* 0x000fe20000010000 */
[----:B0---4-:R-:W-:-:S05]  /*1d90*/  HFMA2 R14, -RZ, RZ, 0, 0 ;  /* 0x00000000ff0e7431 */ /* 0x011fca00000001ff */
[----:B------:R-:W-:Y:S04]  /*1da0*/  BSSY.RECONVERGENT B0, `(.L_x_23) ;  /* 0x000000f000007945 */ /* 0x000fe80003800200 */
[----:B------:R-:W-:Y:S05]  /*1db0*/  @P0 BRA `(.L_x_24) ;  /* 0x0000000000340947 */ /* 0x000fea0003800000 */
[----:B------:R-:W0:Y:S01]  /*1dc0*/  S2R R13, SR_CgaCtaId ;  /* 0x00000000000d7919 */ /* 0x000e220000008800 */
[----:B------:R-:W-:Y:S02]  /*1dd0*/  MOV R12, 0x400 ;  /* 0x00000400000c7802 */ /* 0x000fe40000000f00 */
[----:B------:R-:W-:Y:S02]  /*1de0*/  MOV R14, RZ ;  /* 0x000000ff000e7202 */ /* 0x000fe40000000f00 */
[----:B------:R-:W-:Y:S02]  /*1df0*/  MOV R15, R0 ;  /* 0x00000000000f7202 */ /* 0x000fe40000000f00 */
[----:B0-----:R-:W-:-:S07]  /*1e00*/  LEA R22, R13, R12, 0x18 ;  /* 0x0000000c0d167211 */ /* 0x001fce00078ec0ff */
.L_x_25:
[----:B------:R-:W-:-:S06]  /*1e10*/  IMAD.WIDE R12, R15, 0x4, R18 ;  /* 0x000000040f0c7825 */ /* 0x000fcc00078e0212 */
[----:B------:R-:W3:Y:S01]  /*1e20*/  LDG.E.CONSTANT R13, desc[UR12][R12.64] ;  /* 0x0000000c0c0d7981 */ /* 0x000ee2000c1e9900 */
[C---:B------:R-:W-:Y:S02]  /*1e30*/  LEA R20, R15.reuse, R22, 0x2 ;  /* 0x000000160f147211 */ /* 0x040fe400078e10ff */
[----:B------:R-:W-:-:S04]  /*1e40*/  IADD3 R15, PT, PT, R15, UR18, RZ ;  /* 0x000000120f0f7c10 */ /* 0x000fc8000fffe0ff */
[----:B------:R-:W3:Y:S01]  /*1e50*/  LDS R20, [R20] ;  /* 0x0000000014147984 */ /* 0x000ee20000000800 */
[----:B------:R-:W-:Y:S01]  /*1e60*/  ISETP.GE.AND P3, PT, R15, UR16, PT ;  /* 0x000000100f007c0c */ /* 0x000fe2000bf66270 */
[----:B---3--:R-:W-:-:S12]  /*1e70*/  FFMA R14, R13, R20, R14 ;  /* 0x000000140d0e7223 */ /* 0x008fd8000000000e */
[----:B------:R-:W-:Y:S05]  /*1e80*/  @!P3 BRA `(.L_x_25) ;  /* 0xfffffffc00e0b947 */ /* 0x000fea000383ffff */
.L_x_24:
[----:B------:R-:W-:Y:S05]  /*1e90*/  BSYNC.RECONVERGENT B0 ;  /* 0x0000000000007941 */ /* 0x000fea0003800200 */
.L_x_23:
[----:B------:R0:W-:Y:S01]  /*1ea0*/  STS [R9], R14 ;  /* 0x0000000e09007388 */ /* 0x0001e20000000800 */
[----:B------:R-:W-:Y:S06]  /*1eb0*/  BAR.SYNC.DEFER_BLOCKING 0x0 ;  /* 0x0000000000007b1d */ /* 0x000fec0000010000 */
[----:B------:R-:W-:Y:S05]  /*1ec0*/  BRA.U !UP0, `(.L_x_26) ;  /* 0x0000000108307547 */ /* 0x000fea000b800000 */
[----:B------:R-:W-:-:S07]  /*1ed0*/  MOV R12, UR18 ;  /* 0x00000012000c7c02 */ /* 0x000fce0008000f00 */
.L_x_27:
[----:B------:R-:W-:-:S04]  /*1ee0*/  SHF.R.U32.HI R15, RZ, 0x1, R12 ;  /* 0x00000001ff0f7819 */ /* 0x000fc8000001160c */
[----:B------:R-:W-:-:S13]  /*1ef0*/  ISETP.GE.U32.AND P3, PT, R0, R15, PT ;  /* 0x0000000f0000720c */ /* 0x000fda0003f66070 */
[----:B------:R-:W-:Y:S01]  /*1f00*/  @!P3 LEA R13, R15, R9, 0x2 ;  /* 0x000000090f0db211 */ /* 0x000fe200078e10ff */
[----:B0-----:R-:W-:Y:S05]  /*1f10*/  @!P3 LDS R14, [R9] ;  /* 0x00000000090eb984 */ /* 0x001fea0000000800 */
[----:B------:R-:W0:Y:S02]  /*1f20*/  @!P3 LDS R13, [R13] ;  /* 0x000000000d0db984 */ /* 0x000e240000000800 */
[----:B0-----:R-:W-:-:S05]  /*1f30*/  @!P3 FADD R14, R13, R14 ;  /* 0x0000000e0d0eb221 */ /* 0x001fca0000000000 */
[----:B------:R3:W-:Y:S01]  /*1f40*/  @!P3 STS [R9], R14 ;  /* 0x0000000e0900b388 */ /* 0x0007e20000000800 */
[----:B------:R-:W-:Y:S01]  /*1f50*/  BAR.SYNC.DEFER_BLOCKING 0x0 ;  /* 0x0000000000007b1d */ /* 0x000fe20000010000 */
[----:B------:R-:W-:Y:S02]  /*1f60*/  ISETP.GT.U32.AND P3, PT, R12, 0x3, PT ;  /* 0x000000030c00780c */ /* 0x000fe40003f64070 */
[----:B------:R-:W-:-:S11]  /*1f70*/  MOV R12, R15 ;  /* 0x0000000f000c7202 */ /* 0x000fd60000000f00 */
[----:B---3--:R-:W-:Y:S05]  /*1f80*/  @P3 BRA `(.L_x_27) ;  /* 0xfffffffc00d43947 */ /* 0x008fea000383ffff */
.L_x_26:
[----:B------:R-:W-:Y:S01]  /*1f90*/  ULEA UR11, UR14, UR6, 0x2 ;  /* 0x000000060e0b7291 */ /* 0x000fe2000f8e10ff */
[----:B------:R-:W3:Y:S01]  /*1fa0*/  @!P2 LDC.64 R12, c[0x0][0x3d8] ;  /* 0x0000f600ff0cab82 */ /* 0x000ee20000000a00 */
[----:B------:R-:W-:Y:S01]  /*1fb0*/  MOV R15, UR4 ;  /* 0x00000004000f7c02 */ /* 0x000fe20008000f00 */
[----:B------:R-:W-:Y:S01]  /*1fc0*/  BSSY.RECONVERGENT B0, `(.L_x_28) ;  /* 0x0000036000007945 */ /* 0x000fe20003800200 */
[----:B------:R-:W-:-:S09]  /*1fd0*/  ULEA UR9, UR14, UR11, 0x2 ;  /* 0x0000000b0e097291 */ /* 0x000fd2000f8e10ff */
[----:B0-----:R-:W0:Y:S01]  /*1fe0*/  @!P2 LDS R14, [UR9] ;  /* 0x00000009ff0ea984 */ /* 0x001e220008000800 */
[----:B---3--:R-:W-:-:S04]  /*1ff0*/  @!P2 IMAD.WIDE R12, R15, 0x4, R12 ;  /* 0x000000040f0ca825 */ /* 0x008fc800078e020c */
[----:B0-----:R-:W-:Y:S01]  /*2000*/  @!P2 FADD R15, -R14, -RZ ;  /* 0x800000ff0e0fa221 */ /* 0x001fe20000000100 */
[----:B------:R-:W-:-:S04]  /*2010*/  HFMA2 R14, -RZ, RZ, 0, 0 ;  /* 0x00000000ff0e7431 */ /* 0x000fc800000001ff */
[----:B------:R0:W-:Y:S01]  /*2020*/  @!P2 STG.E desc[UR12][R12.64+-0x4], R15 ;  /* 0xfffffc0f0c00a986 */ /* 0x0001e2000c10190c */
[----:B------:R-:W-:Y:S06]  /*2030*/  BAR.SYNC.DEFER_BLOCKING 0x0 ;  /* 0x0000000000007b1d */ /* 0x000fec0000010000 */
[----:B------:R-:W-:Y:S05]  /*2040*/  @P0 BRA `(.L_x_29) ;  /* 0x0000000000b40947 */ /* 0x000fea0003800000 */
[----:B0-----:R-:W0:Y:S01]  /*2050*/  LDC R12, c[0x0][0x3f8] ;  /* 0x0000fe00ff0c7b82 */ /* 0x001e220000000800 */
[----:B-12---:R-:W1:Y:S01]  /*2060*/  S2R R25, SR_CgaCtaId ;  /* 0x0000000000197919 */ /* 0x006e620000008800 */
[----:B------:R-:W-:Y:S02]  /*2070*/  MOV R22, RZ ;  /* 0x000000ff00167202 */ /* 0x000fe40000000f00 */
[----:B------:R-:W-:Y:S02]  /*2080*/  MOV R20, 0x400 ;  /* 0x0000040000147802 */ /* 0x000fe40000000f00 */
[----:B0-----:R-:W-:Y:S02]  /*2090*/  IABS R15, R12 ;  /* 0x0000000c000f7213 */ /* 0x001fe40000000000 */
[----:B------:R-:W-:Y:S02]  /*20a0*/  ISETP.NE.AND P3, PT, R12, RZ, PT ;  /* 0x000000ff0c00720c */ /* 0x000fe40003f65270 */
[----:B------:R-:W0:Y:S01]  /*20b0*/  I2F.RP R13, R15 ;  /* 0x0000000f000d7306 */ /* 0x000e220000209400 */
[----:B-1----:R-:W-:-:S07]  /*20c0*/  LEA R20, R25, R20, 0x18 ;  /* 0x0000001419147211 */ /* 0x002fce00078ec0ff */
[----:B0-----:R-:W0:Y:S02]  /*20d0*/  MUFU.RCP R13, R13 ;  /* 0x0000000d000d7308 */ /* 0x001e240000001000 */
[----:B0-----:R-:W-:-:S06]  /*20e0*/  IADD3 R23, PT, PT, R13, 0xffffffe, RZ ;  /* 0x0ffffffe0d177810 */ /* 0x001fcc0007ffe0ff */
[----:B------:R-:W0:Y:S02]  /*20f0*/  F2I.FTZ.U32.TRUNC.NTZ R23, R23 ;  /* 0x0000001700177305 */ /* 0x000e24000021f000 */
[----:B0-----:R-:W-:-:S05]  /*2100*/  IADD3 R14, PT, PT, RZ, -R23, RZ ;  /* 0x80000017ff0e7210 */ /* 0x001fca0007ffe0ff */
[----:B------:R-:W-:Y:S01]  /*2110*/  IMAD R21, R14, R15, RZ ;  /* 0x0000000f0e157224 */ /* 0x000fe200078e02ff */
[----:B------:R-:W-:-:S03]  /*2120*/  MOV R14, RZ ;  /* 0x000000ff000e7202 */ /* 0x000fc60000000f00 */
[----:B------:R-:W-:Y:S01]  /*2130*/  IMAD.HI.U32 R22, R23, R21, R22 ;  /* 0x0000001517167227 */ /* 0x000fe200078e0016 */
[----:B------:R-:W-:Y:S02]  /*2140*/  MOV R21, R0 ;  /* 0x0000000000157202 */ /* 0x000fe40000000f00 */
[----:B------:R-:W-:-:S07]  /*2150*/  LOP3.LUT R23, RZ, R12, RZ, 0x33, !PT ;  /* 0x0000000cff177212 */ /* 0x000fce00078e33ff */
.L_x_30:
[----:B------:R-:W0:Y:S01]  /*2160*/  LDC R26, c[0x0][0x3f8] ;  /* 0x0000fe00ff1a7b82 */ /* 0x000e220000000800 */
[----:B------:R-:W-:-:S05]  /*2170*/  IABS R13, R21 ;  /* 0x00000015000d7213 */ /* 0x000fca0000000000 */
[----:B------:R-:W-:-:S05]  /*2180*/  IMAD.HI.U32 R12, R22, R13, RZ ;  /* 0x0000000d160c7227 */ /* 0x000fca00078e00ff */
[----:B------:R-:W-:Y:S02]  /*2190*/  IADD3 R24, PT, PT, -R12, RZ, RZ ;  /* 0x000000ff0c187210 */ /* 0x000fe40007ffe1ff */
[----:B0-----:R-:W-:-:S05]  /*21a0*/  IABS R25, R26 ;  /* 0x0000001a00197213 */ /* 0x001fca0000000000 */
        /* <DEDUP_REMOVED lines=10> */
[----:B------:R-:W-:-:S05]  /*2250*/  IADD3 R12, PT, PT, -R24, RZ, RZ ;  /* 0x000000ff180c7210 */ /* 0x000fca0007ffe1ff */
[----:B------:R-:W-:-:S04]  /*2260*/  IMAD R13, R26, R12, R21 ;  /* 0x0000000c1a0d7224 */ /* 0x000fc800078e0215 */
[----:B------:R-:W-:-:S06]  /*2270*/  IMAD.WIDE R12, R13, 0x4, R16 ;  /* 0x000000040d0c7825 */ /* 0x000fcc00078e0210 */
[----:B------:R-:W2:Y:S01]  /*2280*/  LDG.E.CONSTANT R13, desc[UR12][R12.64] ;  /* 0x0000000c0c0d7981 */ /* 0x000ea2000c1e9900 */
[----:B------:R-:W-:Y:S02]  /*2290*/  LEA R24, R24, UR6, 0x2 ;  /* 0x0000000618187c11 */ /* 0x000fe4000f8e10ff */
[C---:B------:R-:W-:Y:S02]  /*22a0*/  LEA R26, R21.reuse, R20, 0x2 ;  /* 0x00000014151a7211 */ /* 0x040fe400078e10ff */
[----:B------:R-:W-:Y:S02]  /*22b0*/  IADD3 R21, PT, PT, R21, UR18, RZ ;  /* 0x0000001215157c10 */ /* 0x000fe4000fffe0ff */
[----:B------:R-:W2:Y:S02]  /*22c0*/  LDS R24, [R24] ;  /* 0x0000000018187984 */ /* 0x000ea40000000800 */
[----:B------:R-:W-:Y:S02]  /*22d0*/  ISETP.GE.AND P4, PT, R21, UR16, PT ;  /* 0x0000001015007c0c */ /* 0x000fe4000bf86270 */
[----:B------:R-:W0:Y:S01]  /*22e0*/  LDS R26, [R26] ;  /* 0x000000001a1a7984 */ /* 0x000e220000000800 */
[----:B--2---:R-:W-:-:S04]  /*22f0*/  FMUL R25, R24, R13 ;  /* 0x0000000d18197220 */ /* 0x004fc80000400000 */
[----:B0-----:R-:W-:-:S06]  /*2300*/  FFMA R14, R25, R26, R14 ;  /* 0x0000001a190e7223 */ /* 0x001fcc000000000e */
[----:B------:R-:W-:Y:S05]  /*2310*/  @!P4 BRA `(.L_x_30) ;  /* 0xfffffffc0090c947 */ /* 0x000fea000383ffff */
.L_x_29:
[----:B------:R-:W-:Y:S05]  /*2320*/  BSYNC.RECONVERGENT B0 ;  /* 0x0000000000007941 */ /* 0x000fea0003800200 */
.L_x_28:
[----:B------:R3:W-:Y:S01]  /*2330*/  STS [R9], R14 ;  /* 0x0000000e09007388 */ /* 0x0007e20000000800 */
[----:B------:R-:W-:Y:S06]  /*2340*/  BAR.SYNC.DEFER_BLOCKING 0x0 ;  /* 0x0000000000007b1d */ /* 0x000fec0000010000 */
[----:B------:R-:W-:Y:S05]  /*2350*/  BRA.U !UP0, `(.L_x_31) ;  /* 0x0000000108307547 */ /* 0x000fea000b800000 */
[----:B0-----:R-:W-:-:S07]  /*2360*/  MOV R12, UR18 ;  /* 0x00000012000c7c02 */ /* 0x001fce0008000f00 */
.L_x_32:
[----:B------:R-:W-:-:S04]  /*2370*/  SHF.R.U32.HI R15, RZ, 0x1, R12 ;  /* 0x00000001ff0f7819 */ /* 0x000fc8000001160c */
[----:B------:R-:W-:-:S13]  /*2380*/  ISETP.GE.U32.AND P3, PT, R0, R15, PT ;  /* 0x0000000f0000720c */ /* 0x000fda0003f66070 */
[----:B------:R-:W-:Y:S01]  /*2390*/  @!P3 LEA R13, R15, R9, 0x2 ;  /* 0x000000090f0db211 */ /* 0x000fe200078e10ff */
[----:B---3--:R-:W-:Y:S05]  /*23a0*/  @!P3 LDS R14, [R9] ;  /* 0x00000000090eb984 */ /* 0x008fea0000000800 */
[----:B------:R-:W0:Y:S02]  /*23b0*/  @!P3 LDS R13, [R13] ;  /* 0x000000000d0db984 */ /* 0x000e240000000800 */
[----:B0-----:R-:W-:-:S05]  /*23c0*/  @!P3 FADD R14, R13, R14 ;  /* 0x0000000e0d0eb221 */ /* 0x001fca0000000000 */
[----:B------:R4:W-:Y:S01]  /*23d0*/  @!P3 STS [R9], R14 ;  /* 0x0000000e0900b388 */ /* 0x0009e20000000800 */
[----:B------:R-:W-:Y:S01]  /*23e0*/  BAR.SYNC.DEFER_BLOCKING 0x0 ;  /* 0x0000000000007b1d */ /* 0x000fe20000010000 */
[----:B------:R-:W-:Y:S02]  /*23f0*/  ISETP.GT.U32.AND P3, PT, R12, 0x3, PT ;  /* 0x000000030c00780c */ /* 0x000fe40003f64070 */
[----:B------:R-:W-:-:S11]  /*2400*/  MOV R12, R15 ;  /* 0x0000000f000c7202 */ /* 0x000fd60000000f00 */
[----:B----4-:R-:W-:Y:S05]  /*2410*/  @P3 BRA `(.L_x_32) ;  /* 0xfffffffc00d43947 */ /* 0x010fea000383ffff */
.L_x_31:
[----:B---3--:R-:W3:Y:S01]  /*2420*/  @!P2 LDS R14, [UR9] ;  /* 0x00000009ff0ea984 */ /* 0x008ee20008000800 */
[----:B0-----:R-:W0:Y:S01]  /*2430*/  @!P2 LDC.64 R12, c[0x0][0x3e0] ;  /* 0x0000f800ff0cab82 */ /* 0x001e220000000a00 */
[----:B------:R-:W-:Y:S01]  /*2440*/  MOV R15, UR4 ;  /* 0x00000004000f7c02 */ /* 0x000fe20008000f00 */
[----:B------:R-:W-:Y:S01]  /*2450*/  ULOP3.LUT UR23, UR14, 0xf, URZ, 0xc0, !UPT ;  /* 0x0000000f0e177892 */ /* 0x000fe2000f8ec0ff */
[----:B------:R-:W-:Y:S01]  /*2460*/  BSSY.RECONVERGENT B0, `(.L_x_33) ;  /* 0x00000bc000007945 */ /* 0x000fe20003800200 */
[----:B------:R-:W-:Y:S02]  /*2470*/  UIADD3 UR15, UPT, UPT, UR20, -0x1, URZ ;  /* 0xffffffff140f7890 */ /* 0x000fe4000fffe0ff */
[----:B------:R-:W-:Y:S01]  /*2480*/  UIADD3 UR24, UPT, UPT, UR23, -0x1, URZ ;  /* 0xffffffff17187890 */ /* 0x000fe2000fffe0ff */
[----:B0-----:R-:W-:-:S04]  /*2490*/  @!P2 IMAD.WIDE R12, R15, 0x4, R12 ;  /* 0x000000040f0ca825 */ /* 0x001fc800078e020c */
[----:B---3--:R-:W-:-:S05]  /*24a0*/  @!P2 FADD R15, -R14, -RZ ;  /* 0x800000ff0e0fa221 */ /* 0x008fca0000000100 */
[----:B------:R0:W-:Y:S01]  /*24b0*/  @!P2 STG.E desc[UR12][R12.64+-0x4], R15 ;  /* 0xfffffc0f0c00a986 */ /* 0x0001e2000c10190c */
[----:B------:R-:W-:Y:S06]  /*24c0*/  BAR.SYNC.DEFER_BLOCKING 0x0 ;  /* 0x0000000000007b1d */ /* 0x000fec0000010000 */
[----:B------:R-:W-:Y:S05]  /*24d0*/  @P1 BRA `(.L_x_34) ;  /* 0x0000000800d01947 */ /* 0x000fea0003800000 */
[----:B------:R-:W-:Y:S01]  /*24e0*/  UISETP.GE.U32.AND UP0, UPT, UR19, 0xf, UPT ;  /* 0x0000000f1300788c */ /* 0x000fe2000bf06070 */
[----:B------:R-:W-:Y:S01]  /*24f0*/  HFMA2 R30, -RZ, RZ, 0, 0 ;  /* 0x00000000ff1e7431 */ /* 0x000fe200000001ff */
[----:B0-----:R-:W-:-:S07]  /*2500*/  MOV R15, RZ ;  /* 0x000000ff000f7202 */ /* 0x001fce0000000f00 */
[----:B------:R-:W-:Y:S05]  /*2510*/  BRA.U !UP0, `(.L_x_35) ;  /* 0x0000000508347547 */ /* 0x000fea000b800000 */
[----:B------:R-:W0:Y:S01]  /*2520*/  S2UR UR9, SR_CgaCtaId ;  /* 0x00000000000979c3 */ /* 0x000e220000008800 */
[----:B------:R-:W-:Y:S01]  /*2530*/  MOV R30, RZ ;  /* 0x000000ff001e7202 */ /* 0x000fe20000000f00 */
[----:B------:R-:W-:Y:S01]  /*2540*/  UMOV UR4, 0x400 ;  /* 0x0000040000047882 */ /* 0x000fe20000000000 */
[----:B------:R-:W-:Y:S01]  /*2550*/  MOV R15, RZ ;  /* 0x000000ff000f7202 */ /* 0x000fe20000000f00 */
[----:B------:R-:W3:Y:S02]  /*2560*/  LDCU UR10, c[0x0][0x3f8] ;  /* 0x00007f00ff0a77ac */ /* 0x000ee40008000800 */
[----:B0--3--:R-:W-:-:S12]  /*2570*/  ULEA UR4, UR9, UR4, 0x18 ;  /* 0x0000000409047291 */ /* 0x009fd8000f8ec0ff */
.L_x_36:
[----:B------:R-:W-:-:S05]  /*2580*/  IMAD.WIDE.U32 R12, R15, 0x4, R16 ;  /* 0x000000040f0c7825 */ /* 0x000fca00078e0010 */
[----:B------:R-:W3:Y:S04]  /*2590*/  LDG.E.CONSTANT R26, desc[UR12][R12.64] ;  /* 0x0000000c0c1a7981 */ /* 0x000ee8000c1e9900 */
[----:B-1----:R-:W4:Y:S04]  /*25a0*/  LDG.E.CONSTANT R28, desc[UR12][R12.64+0x4] ;  /* 0x0000040c0c1c7981 */ /* 0x002f28000c1e9900 */
[----:B------:R-:W5:Y:S04]  /*25b0*/  LDG.E.CONSTANT R32, desc[UR12][R12.64+0x8] ;  /* 0x0000080c0c207981 */ /* 0x000f68000c1e9900 */
[----:B------:R-:W5:Y:S01]  /*25c0*/  LDG.E.CONSTANT R33, desc[UR12][R12.64+0xc] ;  /* 0x00000c0c0c217981 */ /* 0x000f62000c1e9900 */
[----:B------:R-:W-:-:S03]  /*25d0*/  IMAD R14, R0, UR10, R15 ;  /* 0x0000000a000e7c24 */ /* 0x000fc6000f8e020f */
[----:B------:R-:W5:Y:S04]  /*25e0*/  LDG.E.CONSTANT R31, desc[UR12][R12.64+0x10] ;  /* 0x0000100c0c1f7981 */ /* 0x000f68000c1e9900 */
[----:B--2---:R-:W2:Y:S01]  /*25f0*/  LDG.E.CONSTANT R25, desc[UR12][R12.64+0x14] ;  /* 0x0000140c0c197981 */ /* 0x004ea2000c1e9900 */
[----:B------:R-:W-:-:S03]  /*2600*/  LEA R14, R14, UR4, 0x2 ;  /* 0x000000040e0e7c11 */ /* 0x000fc6000f8e10ff */
[----:B------:R-:W2:Y:S04]  /*2610*/  LDG.E.CONSTANT R22, desc[UR12][R12.64+0x18] ;  /* 0x0000180c0c167981 */ /* 0x000ea8000c1e9900 */
[----:B------:R-:W0:Y:S04]  /*2620*/  LDS R23, [R14] ;  /* 0x000000000e177984 */ /* 0x000e280000000800 */
[----:B------:R-:W1:Y:S04]  /*2630*/  LDS R34, [R14+0x4] ;  /* 0x000004000e227984 */ /* 0x000e680000000800 */
[----:B------:R-:W2:Y:S04]  /*2640*/  LDG.E.CONSTANT R21, desc[UR12][R12.64+0x1c] ;  /* 0x00001c0c0c157981 */ /* 0x000ea8000c1e9900 */
[----:B------:R-:W2:Y:S04]  /*2650*/  LDG.E.CONSTANT R20, desc[UR12][R12.64+0x20] ;  /* 0x0000200c0c147981 */ /* 0x000ea8000c1e9900 */
[----:B------:R-:W2:Y:S04]  /*2660*/  LDG.E.CONSTANT R24, desc[UR12][R12.64+0x24] ;  /* 0x0000240c0c187981 */ /* 0x000ea8000c1e9900 */
[----:B------:R-:W-:Y:S01]  /*2670*/  LDS R36, [R14+0x10] ;  /* 0x000010000e247984 */ /* 0x000fe20000000800 */
[----:B0-----:R-:W-:-:S03]  /*2680*/  FMUL R27, R23, -UR22 ;  /* 0x80000016171b7c20 */ /* 0x001fc60008400000 */
[----:B------:R-:W2:Y:S01]  /*2690*/  LDG.E.CONSTANT R23, desc[UR12][R12.64+0x28] ;  /* 0x0000280c0c177981 */ /* 0x000ea2000c1e9900 */
[----:B-1----:R-:W-:Y:S01]  /*26a0*/  FMUL R34, R34, -UR22 ;  /* 0x8000001622227c20 */ /* 0x002fe20008400000 */
[----:B---3--:R-:W-:Y:S02]  /*26b0*/  FFMA R29, R27, R26, R30 ;  /* 0x0000001a1b1d7223 */ /* 0x008fe4000000001e */
[----:B------:R-:W3:Y:S04]  /*26c0*/  LDG.E.CONSTANT R27, desc[UR12][R12.64+0x2c] ;  /* 0x00002c0c0c1b7981 */ /* 0x000ee8000c1e9900 */
[----:B------:R-:W3:Y:S01]  /*26d0*/  LDG.E.CONSTANT R26, desc[UR12][R12.64+0x30] ;  /* 0x0000300c0c1a7981 */ /* 0x000ee2000c1e9900 */
[----:B----4-:R-:W-:-:S03]  /*26e0*/  FFMA R35, R34, R28, R29 ;  /* 0x0000001c22237223 */ /* 0x010fc6000000001d */
[----:B------:R-:W4:Y:S04]  /*26f0*/  LDG.E.CONSTANT R29, desc[UR12][R12.64+0x34] ;  /* 0x0000340c0c1d7981 */ /* 0x000f28000c1e9900 */
[----:B------:R-:W4:Y:S04]  /*2700*/  LDG.E.CONSTANT R28, desc[UR12][R12.64+0x38] ;  /* 0x0000380c0c1c7981 */ /* 0x000f28000c1e9900 */
[----:B------:R0:W4:Y:S04]  /*2710*/  LDG.E.CONSTANT R30, desc[UR12][R12.64+0x3c] ;  /* 0x00003c0c0c1e7981 */ /* 0x000128000c1e9900 */
[----:B------:R-:W1:Y:S04]  /*2720*/  LDS R34, [R14+0x8] ;  /* 0x000008000e227984 */ /* 0x000e680000000800 */
[----:B0-----:R-:W-:Y:S04]  /*2730*/  LDS R13, [R14+0x1c] ;  /* 0x00001c000e0d7984 */ /* 0x001fe80000000800 */
[----:B------:R-:W-:Y:S01]  /*2740*/  LDS R12, [R14+0x20] ;  /* 0x000020000e0c7984 */ /* 0x000fe20000000800 */
[----:B-1----:R-:W-:-:S04]  /*2750*/  FMUL R34, R34, -UR22 ;  /* 0x8000001622227c20 */ /* 0x002fc80008400000 */
[----:B-----5:R-:W-:Y:S02]  /*2760*/  FFMA R32, R34, R32, R35 ;  /* 0x0000002022207223 */ /* 0x020fe40000000023 */
[----:B------:R-:W0:Y:S02]  /*2770*/  LDS R34, [R14+0xc] ;  /* 0x00000c000e227984 */ /* 0x000e240000000800 */
[----:B0-----:R-:W-:-:S04]  /*2780*/  FMUL R35, R34, -UR22 ;  /* 0x8000001622237c20 */ /* 0x001fc80008400000 */
[----:B------:R-:W-:Y:S02]  /*2790*/  FFMA R34, R35, R33, R32 ;  /* 0x0000002123227223 */ /* 0x000fe40000000020 */
[----:B------:R-:W0:Y:S04]  /*27a0*/  LDS R35, [R14+0x14] ;  /* 0x000014000e237984 */ /* 0x000e280000000800 */
[----:B------:R-:W1:Y:S01]  /*27b0*/  LDS R32, [R14+0x18] ;  /* 0x000018000e207984 */ /* 0x000e620000000800 */
[----:B------:R-:W-:-:S04]  /*27c0*/  FMUL R33, R36, -UR22 ;  /* 0x8000001624217c20 */ /* 0x000fc80008400000 */
[----:B------:R-:W-:Y:S02]  /*27d0*/  FFMA R34, R33, R31, R34 ;  /* 0x0000001f21227223 */ /* 0x000fe40000000022 */
[----:B------:R-:W5:Y:S01]  /*27e0*/  LDS R31, [R14+0x28] ;  /* 0x000028000e1f7984 */ /* 0x000f620000000800 */
[----:B------:R-:W-:-:S03]  /*27f0*/  FMUL R33, R13, -UR22 ;  /* 0x800000160d217c20 */ /* 0x000fc60008400000 */
[----:B------:R-:W-:Y:S01]  /*2800*/  LDS R13, [R14+0x30] ;  /* 0x000030000e0d7984 */ /* 0x000fe20000000800 */
[----:B0-----:R-:W-:-:S04]  /*2810*/  FMUL R35, R35, -UR22 ;  /* 0x8000001623237c20 */ /* 0x001fc80008400000 */
[----:B--2---:R-:W-:Y:S02]  /*2820*/  FFMA R35, R35, R25, R34 ;  /* 0x0000001923237223 */ /* 0x004fe40000000022 */
[----:B------:R-:W0:Y:S01]  /*2830*/  LDS R25, [R14+0x24] ;  /* 0x000024000e197984 */ /* 0x000e220000000800 */
[----:B-1----:R-:W-:-:S04]  /*2840*/  FMUL R32, R32, -UR22 ;  /* 0x8000001620207c20 */ /* 0x002fc80008400000 */
[----:B------:R-:W-:Y:S02]  /*2850*/  FFMA R32, R32, R22, R35 ;  /* 0x0000001620207223 */ /* 0x000fe40000000023 */
[----:B------:R-:W1:Y:S02]  /*2860*/  LDS R22, [R14+0x2c] ;  /* 0x00002c000e167984 */ /* 0x000e640000000800 */
[----:B------:R-:W-:Y:S02]  /*2870*/  FFMA R35, R33, R21, R32 ;  /* 0x0000001521237223 */ /* 0x000fe40000000020 */
[----:B------:R-:W2:Y:S04]  /*2880*/  LDS R32, [R14+0x34] ;  /* 0x000034000e207984 */ /* 0x000ea80000000800 */
[----:B------:R-:W4:Y:S04]  /*2890*/  LDS R21, [R14+0x38] ;  /* 0x000038000e157984 */ /* 0x000f280000000800 */
[----:B------:R-:W4:Y:S01]  /*28a0*/  LDS R33, [R14+0x3c] ;  /* 0x00003c000e217984 */ /* 0x000f220000000800 */
[----:B------:R-:W-:-:S04]  /*28b0*/  FMUL R12, R12, -UR22 ;  /* 0x800000160c0c7c20 */ /* 0x000fc80008400000 */
[----:B------:R-:W-:Y:S01]  /*28c0*/  FFMA R35, R12, R20, R35 ;  /* 0x000000140c237223 */ /* 0x000fe20000000023 */
[----:B-----5:R-:W-:Y:S01]  /*28d0*/  FMUL R31, R31, -UR22 ;  /* 0x800000161f1f7c20 */ /* 0x020fe20008400000 */
[----:B------:R-:W-:Y:S01]  /*28e0*/  IADD3 R15, PT, PT, R15, 0x10, RZ ;  /* 0x000000100f0f7810 */ /* 0x000fe20007ffe0ff */
[----:B0-----:R-:W-:-:S04]  /*28f0*/  FMUL R12, R25, -UR22 ;  /* 0x80000016190c7c20 */ /* 0x001fc80008400000 */
[----:B------:R-:W-:-:S04]  /*2900*/  FFMA R12, R12, R24, R35 ;  /* 0x000000180c0c7223 */ /* 0x000fc80000000023 */
[----:B------:R-:W-:Y:S01]  /*2910*/  FFMA R12, R31, R23, R12 ;  /* 0x000000171f0c7223 */ /* 0x000fe2000000000c */
[----:B-1----:R-:W-:Y:S01]  /*2920*/  FMUL R23, R22, -UR22 ;  /* 0x8000001616177c20 */ /* 0x002fe20008400000 */
[----:B------:R-:W-:-:S03]  /*2930*/  ISETP.NE.AND P2, PT, R15, UR7, PT ;  /* 0x000000070f007c0c */ /* 0x000fc6000bf45270 */
[----:B---3--:R-:W-:Y:S01]  /*2940*/  FFMA R23, R23, R27, R12 ;  /* 0x0000001b17177223 */ /* 0x008fe2000000000c */
[----:B------:R-:W-:Y:S01]  /*2950*/  FMUL R12, R13, -UR22 ;  /* 0x800000160d0c7c20 */ /* 0x000fe20008400000 */
[----:B--2---:R-:W-:-:S03]  /*2960*/  FMUL R13, R32, -UR22 ;  /* 0x80000016200d7c20 */ /* 0x004fc60008400000 */
[----:B------:R-:W-:-:S04]  /*2970*/  FFMA R12, R12, R26, R23 ;  /* 0x0000001a0c0c7223 */ /* 0x000fc80000000017 */
[----:B----4-:R-:W-:Y:S01]  /*2980*/  FFMA R13, R13, R29, R12 ;  /* 0x0000001d0d0d7223 */ /* 0x010fe2000000000c */
[----:B------:R-:W-:-:S04]  /*2990*/  FMUL R12, R21, -UR22 ;  /* 0x80000016150c7c20 */ /* 0x000fc80008400000 */
[----:B------:R-:W-:Y:S01]  /*29a0*/  FFMA R13, R12, R28, R13 ;  /* 0x0000001c0c0d7223 */ /* 0x000fe2000000000d */
[----:B------:R-:W-:-:S04]  /*29b0*/  FMUL R12, R33, -UR22 ;  /* 0x80000016210c7c20 */ /* 0x000fc80008400000 */
[----:B------:R-:W-:Y:S01]  /*29c0*/  FFMA R30, R12, R30, R13 ;  /* 0x0000001e0c1e7223 */ /* 0x000fe2000000000d */
[----:B------:R-:W-:Y:S06]  /*29d0*/  @P2 BRA `(.L_x_36) ;  /* 0xfffffff800e82947 */ /* 0x000fec000383ffff */
[----:B------:R-:W-:-:S07]  /*29e0*/  IMAD.U32 R15, RZ, RZ, UR7 ;  /* 0x00000007ff0f7e24 */ /* 0x000fce000f8e00ff */
.L_x_35:
[----:B------:R-:W-:-:S09]  /*29f0*/  UISETP.NE.AND UP0, UPT, UR23, URZ, UPT ;  /* 0x000000ff1700728c */ /* 0x000fd2000bf05270 */
[----:B------:R-:W-:Y:S05]  /*2a00*/  BRA.U !UP0, `(.L_x_37) ;  /* 0x00000005087c7547 */ /* 0x000fea000b800000 */
[----:B------:R-:W-:Y:S02]  /*2a10*/  UISETP.GE.U32.AND UP0, UPT, UR24, 0x7, UPT ;  /* 0x000000071800788c */ /* 0x000fe4000bf06070 */
[----:B------:R-:W-:-:S07]  /*2a20*/  UISETP.NE.AND UP1, UPT, UR20, URZ, UPT ;  /* 0x000000ff1400728c */ /* 0x000fce000bf25270 */
[----:B------:R-:W-:Y:S05]  /*2a30*/  BRA.U !UP0, `(.L_x_38) ;  /* 0x0000000108a07547 */ /* 0x000fea000b800000 */
[C---:B------:R-:W-:Y:S01]  /*2a40*/  IMAD.WIDE.U32 R12, R15.reuse, 0x4, R16 ;  /* 0x000000040f0c7825 */ /* 0x040fe200078e0010 */
[----:B------:R-:W0:Y:S01]  /*2a50*/  S2UR UR9, SR_CgaCtaId ;  /* 0x00000000000979c3 */ /* 0x000e220000008800 */
[----:B------:R-:W3:Y:S03]  /*2a60*/  LDCU UR10, c[0x0][0x3f8] ;  /* 0x00007f00ff0a77ac */ /* 0x000ee60008000800 */
[----:B-12---:R-:W2:Y:S04]  /*2a70*/  LDG.E.CONSTANT R25, desc[UR12][R12.64] ;  /* 0x0000000c0c197981 */ /* 0x006ea8000c1e9900 */
[----:B------:R-:W4:Y:S04]  /*2a80*/  LDG.E.CONSTANT R24, desc[UR12][R12.64+0x4] ;  /* 0x0000040c0c187981 */ /* 0x000f28000c1e9900 */
[----:B------:R-:W5:Y:S04]  /*2a90*/  LDG.E.CONSTANT R23, desc[UR12][R12.64+0x8] ;  /* 0x0000080c0c177981 */ /* 0x000f68000c1e9900 */
[----:B------:R-:W5:Y:S04]  /*2aa0*/  LDG.E.CONSTANT R22, desc[UR12][R12.64+0xc] ;  /* 0x00000c0c0c167981 */ /* 0x000f68000c1e9900 */
[----:B------:R-:W5:Y:S04]  /*2ab0*/  LDG.E.CONSTANT R21, desc[UR12][R12.64+0x10] ;  /* 0x0000100c0c157981 */ /* 0x000f68000c1e9900 */
[----:B------:R-:W5:Y:S04]  /*2ac0*/  LDG.E.CONSTANT R20, desc[UR12][R12.64+0x14] ;  /* 0x0000140c0c147981 */ /* 0x000f68000c1e9900 */
[----:B------:R-:W5:Y:S04]  /*2ad0*/  LDG.E.CONSTANT R14, desc[UR12][R12.64+0x18] ;  /* 0x0000180c0c0e7981 */ /* 0x000f68000c1e9900 */
[----:B------:R1:W5:Y:S01]  /*2ae0*/  LDG.E.CONSTANT R26, desc[UR12][R12.64+0x1c] ;  /* 0x00001c0c0c1a7981 */ /* 0x000362000c1e9900 */
[----:B------:R-:W-:Y:S01]  /*2af0*/  UMOV UR4, 0x400 ;  /* 0x0000040000047882 */ /* 0x000fe20000000000 */
[----:B---3--:R-:W-:Y:S01]  /*2b00*/  IMAD R27, R0, UR10, R15 ;  /* 0x0000000a001b7c24 */ /* 0x008fe2000f8e020f */
[----:B0-----:R-:W-:Y:S01]  /*2b10*/  ULEA UR4, UR9, UR4, 0x18 ;  /* 0x0000000409047291 */ /* 0x001fe2000f8ec0ff */
[----:B------:R-:W-:-:S05]  /*2b20*/  IADD3 R15, PT, PT, R15, 0x8, RZ ;  /* 0x000000080f0f7810 */ /* 0x000fca0007ffe0ff */
[----:B------:R-:W-:-:S05]  /*2b30*/  LEA R32, R27, UR4, 0x2 ;  /* 0x000000041b207c11 */ /* 0x000fca000f8e10ff */
[----:B------:R-:W0:Y:S04]  /*2b40*/  LDS R33, [R32] ;  /* 0x0000000020217984 */ /* 0x000e280000000800 */
[----:B------:R-:W3:Y:S04]  /*2b50*/  LDS R34, [R32+0x4] ;  /* 0x0000040020227984 */ /* 0x000ee80000000800 */
[----:B------:R-:W3:Y:S04]  /*2b60*/  LDS R29, [R32+0x8] ;  /* 0x00000800201d7984 */ /* 0x000ee80000000800 */
[----:B------:R-:W3:Y:S04]  /*2b70*/  LDS R28, [R32+0xc] ;  /* 0x00000c00201c7984 */ /* 0x000ee80000000800 */
[----:B------:R-:W3:Y:S04]  /*2b80*/  LDS R27, [R32+0x10] ;  /* 0x00001000201b7984 */ /* 0x000ee80000000800 */
[----:B-1----:R-:W-:Y:S04]  /*2b90*/  LDS R13, [R32+0x14] ;  /* 0x00001400200d7984 */ /* 0x002fe80000000800 */
[----:B------:R-:W1:Y:S04]  /*2ba0*/  LDS R12, [R32+0x18] ;  /* 0x00001800200c7984 */ /* 0x000e680000000800 */
[----:B------:R-:W2:Y:S01]  /*2bb0*/  LDS R31, [R32+0x1c] ;  /* 0x00001c00201f7984 */ /* 0x000ea20000000800 */
[----:B0-----:R-:W-:Y:S01]  /*2bc0*/  FMUL R33, R33, -UR22 ;  /* 0x8000001621217c20 */ /* 0x001fe20008400000 */
[----:B---3--:R-:W-:Y:S01]  /*2bd0*/  FMUL R34, R34, -UR22 ;  /* 0x8000001622227c20 */ /* 0x008fe20008400000 */
[----:B------:R-:W-:Y:S01]  /*2be0*/  FMUL R29, R29, -UR22 ;  /* 0x800000161d1d7c20 */ /* 0x000fe20008400000 */
[----:B------:R-:W-:Y:S01]  /*2bf0*/  FMUL R28, R28, -UR22 ;  /* 0x800000161c1c7c20 */ /* 0x000fe20008400000 */
[----:B------:R-:W-:Y:S01]  /*2c00*/  FMUL R27, R27, -UR22 ;  /* 0x800000161b1b7c20 */ /* 0x000fe20008400000 */
[----:B-1----:R-:W-:Y:S01]  /*2c10*/  FMUL R12, R12, -UR22 ;  /* 0x800000160c0c7c20 */ /* 0x002fe20008400000 */
[----:B--2---:R-:W-:Y:S01]  /*2c20*/  FFMA R25, R33, R25, R30 ;  /* 0x0000001921197223 */ /* 0x004fe2000000001e */
[----:B------:R-:W-:-:S03]  /*2c30*/  FMUL R30, R31, -UR22 ;  /* 0x800000161f1e7c20 */ /* 0x000fc60008400000 */
[----:B----4-:R-:W-:-:S04]  /*2c40*/  FFMA R24, R34, R24, R25 ;  /* 0x0000001822187223 */ /* 0x010fc80000000019 */
[----:B-----5:R-:W-:-:S04]  /*2c50*/  FFMA R23, R29, R23, R24 ;  /* 0x000000171d177223 */ /* 0x020fc80000000018 */
[----:B------:R-:W-:-:S04]  /*2c60*/  FFMA R22, R28, R22, R23 ;  /* 0x000000161c167223 */ /* 0x000fc80000000017 */
[----:B------:R-:W-:Y:S01]  /*2c70*/  FFMA R21, R27, R21, R22 ;  /* 0x000000151b157223 */ /* 0x000fe20000000016 */
[----:B------:R-:W-:-:S04]  /*2c80*/  FMUL R22, R13, -UR22 ;  /* 0x800000160d167c20 */ /* 0x000fc80008400000 */
[----:B------:R-:W-:-:S04]  /*2c90*/  FFMA R21, R22, R20, R21 ;  /* 0x0000001416157223 */ /* 0x000fc80000000015 */
[----:B------:R-:W-:-:S04]  /*2ca0*/  FFMA R21, R12, R14, R21 ;  /* 0x0000000e0c157223 */ /* 0x000fc80000000015 */
[----:B------:R-:W-:-:S07]  /*2cb0*/  FFMA R30, R30, R26, R21 ;  /* 0x0000001a1e1e7223 */ /* 0x000fce0000000015 */
.L_x_38:
        /* <DEDUP_REMOVED lines=10> */
[----:B------:R1:W5:Y:S01]  /*2d60*/  LDG.E.CONSTANT R29, desc[UR12][R12.64+0xc] ;  /* 0x00000c0c0c1d7981 */ /* 0x000362000c1e9900 */
[----:B------:R-:W-:Y:S01]  /*2d70*/  UMOV UR4, 0x400 ;  /* 0x0000040000047882 */ /* 0x000fe20000000000 */
[----:B---3--:R-:W-:Y:S01]  /*2d80*/  IMAD R14, R0, UR10, R15 ;  /* 0x0000000a000e7c24 */ /* 0x008fe2000f8e020f */
[----:B------:R-:W-:Y:S01]  /*2d90*/  IADD3 R15, PT, PT, R15, 0x4, RZ ;  /* 0x000000040f0f7810 */ /* 0x000fe20007ffe0ff */
[----:B0-----:R-:W-:-:S06]  /*2da0*/  ULEA UR4, UR9, UR4, 0x18 ;  /* 0x0000000409047291 */ /* 0x001fcc000f8ec0ff */
[----:B------:R-:W-:-:S05]  /*2db0*/  LEA R14, R14, UR4, 0x2 ;  /* 0x000000040e0e7c11 */ /* 0x000fca000f8e10ff */
[----:B------:R-:W1:Y:S04]  /*2dc0*/  LDS R20, [R14] ;  /* 0x000000000e147984 */ /* 0x000e680000000800 */
[----:B------:R-:W0:Y:S04]  /*2dd0*/  LDS R21, [R14+0x4] ;  /* 0x000004000e157984 */ /* 0x000e280000000800 */
[----:B------:R-:W-:Y:S04]  /*2de0*/  LDS R22, [R14+0x8] ;  /* 0x000008000e167984 */ /* 0x000fe80000000800 */
[----:B------:R-:W3:Y:S01]  /*2df0*/  LDS R23, [R14+0xc] ;  /* 0x00000c000e177984 */ /* 0x000ee20000000800 */
[----:B-1----:R-:W-:Y:S01]  /*2e00*/  FMUL R13, R20, -UR22 ;  /* 0x80000016140d7c20 */ /* 0x002fe20008400000 */
[----:B0-----:R-:W-:Y:S01]  /*2e10*/  FMUL R12, R21, -UR22 ;  /* 0x80000016150c7c20 */ /* 0x001fe20008400000 */
[----:B---3--:R-:W-:-:S02]  /*2e20*/  FMUL R23, R23, -UR22 ;  /* 0x8000001617177c20 */ /* 0x008fc40008400000 */
[----:B--2---:R-:W-:-:S04]  /*2e30*/  FFMA R13, R25, R13, R30 ;  /* 0x0000000d190d7223 */ /* 0x004fc8000000001e */
[----:B----4-:R-:W-:Y:S01]  /*2e40*/  FFMA R12, R24, R12, R13 ;  /* 0x0000000c180c7223 */ /* 0x010fe2000000000d */
[----:B------:R-:W-:-:S04]  /*2e50*/  FMUL R13, R22, -UR22 ;  /* 0x80000016160d7c20 */ /* 0x000fc80008400000 */
[----:B-----5:R-:W-:-:S04]  /*2e60*/  FFMA R12, R27, R13, R12 ;  /* 0x0000000d1b0c7223 */ /* 0x020fc8000000000c */
[----:B------:R-:W-:-:S07]  /*2e70*/  FFMA R30, R29, R23, R12 ;  /* 0x000000171d1e7223 */ /* 0x000fce000000000c */
.L_x_39:
[----:B------:R-:W-:Y:S05]  /*2e80*/  BRA.U !UP1, `(.L_x_37) ;  /* 0x00000001095c7547 */ /* 0x000fea000b800000 */
[----:B------:R-:W-:Y:S01]  /*2e90*/  IMAD.WIDE.U32 R12, R15, 0x4, R16 ;  /* 0x000000040f0c7825 */ /* 0x000fe200078e0010 */
[----:B------:R-:W0:Y:S01]  /*2ea0*/  S2UR UR9, SR_CgaCtaId ;  /* 0x00000000000979c3 */ /* 0x000e220000008800 */
[----:B------:R-:W3:Y:S03]  /*2eb0*/  LDCU UR10, c[0x0][0x3f8] ;  /* 0x00007f00ff0a77ac */ /* 0x000ee60008000800 */
[----:B------:R-:W4:Y:S01]  /*2ec0*/  LDG.E.CONSTANT R20, desc[UR12][R12.64] ;  /* 0x0000000c0c147981 */ /* 0x000f22000c1e9900 */
[----:B------:R-:W-:Y:S01]  /*2ed0*/  UMOV UR4, 0x400 ;  /* 0x0000040000047882 */ /* 0x000fe20000000000 */
[----:B------:R-:W-:Y:S01]  /*2ee0*/  UISETP.NE.AND UP0, UPT, UR21, 0x1, UPT ;  /* 0x000000011500788c */ /* 0x000fe2000bf05270 */
[----:B---3--:R-:W-:Y:S01]  /*2ef0*/  IMAD R15, R0, UR10, R15 ;  /* 0x0000000a000f7c24 */ /* 0x008fe2000f8e020f */
[----:B0-----:R-:W-:-:S06]  /*2f00*/  ULEA UR4, UR9, UR4, 0x18 ;  /* 0x0000000409047291 */ /* 0x001fcc000f8ec0ff */
[----:B------:R-:W-:-:S05]  /*2f10*/  LEA R23, R15, UR4, 0x2 ;  /* 0x000000040f177c11 */ /* 0x000fca000f8e10ff */
[----:B------:R-:W0:Y:S02]  /*2f20*/  LDS R14, [R23] ;  /* 0x00000000170e7984 */ /* 0x000e240000000800 */
[----:B0-----:R-:W-:-:S04]  /*2f30*/  FMUL R15, R14, -UR22 ;  /* 0x800000160e0f7c20 */ /* 0x001fc80008400000 */
[----:B----4-:R-:W-:Y:S01]  /*2f40*/  FFMA R30, R15, R20, R30 ;  /* 0x000000140f1e7223 */ /* 0x010fe2000000001e */
[----:B------:R-:W-:Y:S06]  /*2f50*/  BRA.U !UP0, `(.L_x_37) ;  /* 0x0000000108287547 */ /* 0x000fec000b800000 */
[----:B------:R-:W-:Y:S01]  /*2f60*/  UISETP.NE.AND UP0, UPT, UR21, 0x2, UPT ;  /* 0x000000021500788c */ /* 0x000fe2000bf05270 */
[----:B------:R-:W3:Y:S04]  /*2f70*/  LDG.E.CONSTANT R20, desc[UR12][R12.64+0x4] ;  /* 0x0000040c0c147981 */ /* 0x000ee8000c1e9900 */
[----:B------:R-:W0:Y:S01]  /*2f80*/  LDS R14, [R23+0x4] ;  /* 0x00000400170e7984 */ /* 0x000e220000000800 */
[----:B------:R-:W-:-:S13]  /*2f90*/  PLOP3.LUT P2, PT, PT, PT, UP0, 0x80, 0x8 ;  /* 0x000000000008781c */ /* 0x000fda0003f4f008 */
[----:B------:R-:W4:Y:S04]  /*2fa0*/  @P2 LDG.E.CONSTANT R22, desc[UR12][R12.64+0x8] ;  /* 0x0000080c0c162981 */ /* 0x000f28000c1e9900 */
[----:B------:R-:W5:Y:S01]  /*2fb0*/  @P2 LDS R21, [R23+0x8] ;  /* 0x0000080017152984 */ /* 0x000f620000000800 */
[----:B0-----:R-:W-:Y:S01]  /*2fc0*/  FMUL R15, R14, -UR22 ;  /* 0x800000160e0f7c20 */ /* 0x001fe20008400000 */
[----:B-----5:R-:W-:-:S03]  /*2fd0*/  @P2 FMUL R21, R21, -UR22 ;  /* 0x8000001615152c20 */ /* 0x020fc60008400000 */
[----:B---3--:R-:W-:-:S04]  /*2fe0*/  FFMA R30, R15, R20, R30 ;  /* 0x000000140f1e7223 */ /* 0x008fc8000000001e */
[----:B----4-:R-:W-:-:S07]  /*2ff0*/  @P2 FFMA R30, R21, R22, R30 ;  /* 0x00000016151e2223 */ /* 0x010fce000000001e */
.L_x_37:
[----:B------:R-:W-:-:S05]  /*3000*/  LEA R13, R0, UR11, 0x2 ;  /* 0x0000000b000d7c11 */ /* 0x000fca000f8e10ff */
[----:B------:R3:W-:Y:S02]  /*3010*/  STS [R13], R30 ;  /* 0x0000001e0d007388 */ /* 0x0007e40000000800 */
.L_x_34:
[----:B------:R-:W-:Y:S05]  /*3020*/  BSYNC.RECONVERGENT B0 ;  /* 0x0000000000007941 */ /* 0x000fea0003800200 */
.L_x_33:
[----:B------:R-:W4:Y:S01]  /*3030*/  LDC.64 R20, c[0x0][0x3c0] ;  /* 0x0000f000ff147b82 */ /* 0x000f220000000a00 */
[----:B------:R-:W-:Y:S01]  /*3040*/  IADD3 R11, PT, PT, R0, R11, RZ ;  /* 0x0000000b000b7210 */ /* 0x000fe20007ffe0ff */
[----:B------:R-:W-:Y:S04]  /*3050*/  BSSY.RECONVERGENT B0, `(.L_x_40) ;  /* 0x0000080000007945 */ /* 0x000fe80003800200 */
[----:B----4-:R-:W-:Y:S02]  /*3060*/  IMAD.WIDE R20, R11, 0x4, R20 ;  /* 0x000000040b147825 */ /* 0x010fe400078e0214 */
[----:B------:R-:W-:Y:S06]  /*3070*/  BAR.SYNC.DEFER_BLOCKING 0x0 ;  /* 0x0000000000007b1d */ /* 0x000fec0000010000 */
[----:B------:R-:W-:Y:S05]  /*3080*/  @P1 BRA `(.L_x_41) ;  /* 0x0000000400f01947 */ /* 0x000fea0003800000 */
[----:B------:R-:W-:Y:S01]  /*3090*/  UISETP.GE.U32.AND UP0, UPT, UR19, 0x7, UPT ;  /* 0x000000071300788c */ /* 0x000fe2000bf06070 */
[----:B------:R-:W-:Y:S01]  /*30a0*/  HFMA2 R29, -RZ, RZ, 0, 0 ;  /* 0x00000000ff1d7431 */ /* 0x000fe200000001ff */
[----:B------:R-:W-:-:S07]  /*30b0*/  UMOV UR4, URZ ;  /* 0x000000ff00047c82 */ /* 0x000fce0008000000 */
[----:B------:R-:W-:Y:S05]  /*30c0*/  BRA.U !UP0, `(.L_x_42) ;  /* 0x0000000108d07547 */ /* 0x000fea000b800000 */
[----:B------:R-:W4:Y:S01]  /*30d0*/  S2UR UR9, SR_CgaCtaId ;  /* 0x00000000000979c3 */ /* 0x000f220000008800 */
[----:B------:R-:W-:Y:S01]  /*30e0*/  UMOV UR4, 0x400 ;  /* 0x0000040000047882 */ /* 0x000fe20000000000 */
[----:B------:R-:W-:-:S06]  /*30f0*/  MOV R29, RZ ;  /* 0x000000ff001d7202 */ /* 0x000fcc0000000f00 */
[----:B0--3--:R-:W0:Y:S01]  /*3100*/  LDC R13, c[0x0][0x3f8] ;  /* 0x0000fe00ff0d7b82 */ /* 0x009e220000000800 */
[----:B----4-:R-:W-:-:S03]  /*3110*/  ULEA UR9, UR9, UR4, 0x18 ;  /* 0x0000000409097291 */ /* 0x010fc6000f8ec0ff */
[----:B------:R-:W-:-:S09]  /*3120*/  UMOV UR4, URZ ;  /* 0x000000ff00047c82 */ /* 0x000fd20008000000 */
.L_x_43:
[C---:B0-----:R-:W-:Y:S01]  /*3130*/  IMAD R12, R13.reuse, UR4, R0 ;  /* 0x000000040d0c7c24 */ /* 0x041fe2000f8e0200 */
[----:B------:R-:W-:Y:S02]  /*3140*/  ULEA UR10, UR4, UR6, 0x2 ;  /* 0x00000006040a7291 */ /* 0x000fe4000f8e10ff */
[----:B------:R-:W-:Y:S02]  /*3150*/  UIADD3 UR4, UPT, UPT, UR4, 0x8, URZ ;  /* 0x0000000804047890 */ /* 0x000fe4000fffe0ff */
[----:B------:R-:W-:Y:S02]  /*3160*/  LEA R14, R12, UR9, 0x2 ;  /* 0x000000090c0e7c11 */ /* 0x000fe4000f8e10ff */
[----:B------:R-:W-:Y:S02]  /*3170*/  UISETP.NE.AND UP0, UPT, UR4, UR5, UPT ;  /* 0x000000050400728c */ /* 0x000fe4000bf05270 */
[C---:B------:R-:W-:Y:S01]  /*3180*/  LEA R30, R13.reuse, R14, 0x2 ;  /* 0x0000000e0d1e7211 */ /* 0x040fe200078e10ff */
[----:B------:R-:W0:Y:S03]  /*3190*/  LDS R27, [R14] ;  /* 0x000000000e1b7984 */ /* 0x000e260000000800 */
[C---:B------:R-:W-:Y:S01]  /*31a0*/  LEA R24, R13.reuse, R30, 0x2 ;  /* 0x0000001e0d187211 */ /* 0x040fe200078e10ff */
[----:B-1----:R-:W1:Y:S03]  /*31b0*/  LDS R28, [UR10] ;  /* 0x0000000aff1c7984 */ /* 0x002e660008000800 */
[C---:B------:R-:W-:Y:S01]  /*31c0*/  LEA R34, R13.reuse, R24, 0x2 ;  /* 0x000000180d227211 */ /* 0x040fe200078e10ff */
[----:B------:R0:W3:Y:S03]  /*31d0*/  LDS R12, [R30] ;  /* 0x000000001e0c7984 */ /* 0x0000e60000000800 */
[C---:B------:R-:W-:Y:S01]  /*31e0*/  LEA R36, R13.reuse, R34, 0x2 ;  /* 0x000000220d247211 */ /* 0x040fe200078e10ff */
[----:B------:R-:W4:Y:S03]  /*31f0*/  LDS R26, [UR10+0x4] ;  /* 0x0000040aff1a7984 */ /* 0x000f260008000800 */
[C---:B------:R-:W-:Y:S01]  /*3200*/  LEA R35, R13.reuse, R36, 0x2 ;  /* 0x000000240d237211 */ /* 0x040fe200078e10ff */
[----:B------:R-:W5:Y:S03]  /*3210*/  LDS R24, [R24] ;  /* 0x0000000018187984 */ /* 0x000f660000000800 */
[----:B------:R-:W-:Y:S01]  /*3220*/  LEA R37, R13, R35, 0x2 ;  /* 0x000000230d257211 */ /* 0x000fe200078e10ff */
[----:B--2---:R-:W2:Y:S04]  /*3230*/  LDS R25, [UR10+0x8] ;  /* 0x0000080aff197984 */ /* 0x004ea80008000800 */
[----:B------:R-:W2:Y:S04]  /*3240*/  LDS R22, [R34] ;  /* 0x0000000022167984 */ /* 0x000ea80000000800 */
[----:B------:R-:W2:Y:S04]  /*3250*/  LDS R23, [UR10+0xc] ;  /* 0x00000c0aff177984 */ /* 0x000ea80008000800 */
[----:B------:R-:W2:Y:S04]  /*3260*/  LDS R14, [R36] ;  /* 0x00000000240e7984 */ /* 0x000ea80000000800 */
[----:B------:R-:W2:Y:S01]  /*3270*/  LDS R15, [UR10+0x10] ;  /* 0x0000100aff0f7984 */ /* 0x000ea20008000800 */
[----:B0-----:R-:W-:-:S03]  /*3280*/  FMUL R30, R27, -UR22 ;  /* 0x800000161b1e7c20 */ /* 0x001fc60008400000 */
[----:B------:R-:W-:Y:S01]  /*3290*/  LDS R32, [UR10+0x14] ;  /* 0x0000140aff207984 */ /* 0x000fe20008000800 */
[----:B-1----:R-:W-:-:S03]  /*32a0*/  FFMA R33, R30, R28, R29 ;  /* 0x0000001c1e217223 */ /* 0x002fc6000000001d */
[----:B------:R-:W0:Y:S01]  /*32b0*/  LDS R27, [R35] ;  /* 0x00000000231b7984 */ /* 0x000e220000000800 */
[----:B------:R-:W-:Y:S01]  /*32c0*/  LEA R28, R13, R37, 0x2 ;  /* 0x000000250d1c7211 */ /* 0x000fe200078e10ff */
[----:B---3--:R-:W-:Y:S02]  /*32d0*/  FMUL R12, R12, -UR22 ;  /* 0x800000160c0c7c20 */ /* 0x008fe40008400000 */
[----:B------:R-:W1:Y:S02]  /*32e0*/  LDS R30, [R37] ;  /* 0x00000000251e7984 */ /* 0x000e640000000800 */
[----:B----4-:R-:W-:Y:S02]  /*32f0*/  FFMA R12, R12, R26, R33 ;  /* 0x0000001a0c0c7223 */ /* 0x010fe40000000021 */
[----:B------:R-:W3:Y:S01]  /*3300*/  LDS R31, [UR10+0x18] ;  /* 0x0000180aff1f7984 */ /* 0x000ee20008000800 */
[----:B-----5:R-:W-:-:S03]  /*3310*/  FMUL R33, R24, -UR22 ;  /* 0x8000001618217c20 */ /* 0x020fc60008400000 */
[----:B------:R-:W4:Y:S01]  /*3320*/  LDS R28, [R28] ;  /* 0x000000001c1c7984 */ /* 0x000f220000000800 */
[----:B--2---:R-:W-:-:S03]  /*3330*/  FFMA R12, R33, R25, R12 ;  /* 0x00000019210c7223 */ /* 0x004fc6000000000c */
[----:B------:R-:W2:Y:S01]  /*3340*/  LDS R29, [UR10+0x1c] ;  /* 0x00001c0aff1d7984 */ /* 0x000ea20008000800 */
[----:B------:R-:W-:-:S04]  /*3350*/  FMUL R25, R22, -UR22 ;  /* 0x8000001616197c20 */ /* 0x000fc80008400000 */
[----:B------:R-:W-:Y:S01]  /*3360*/  FFMA R12, R25, R23, R12 ;  /* 0x00000017190c7223 */ /* 0x000fe2000000000c */
[----:B------:R-:W-:-:S04]  /*3370*/  FMUL R23, R14, -UR22 ;  /* 0x800000160e177c20 */ /* 0x000fc80008400000 */
[----:B------:R-:W-:Y:S01]  /*3380*/  FFMA R15, R23, R15, R12 ;  /* 0x0000000f170f7223 */ /* 0x000fe2000000000c */
[----:B0-----:R-:W-:-:S04]  /*3390*/  FMUL R12, R27, -UR22 ;  /* 0x800000161b0c7c20 */ /* 0x001fc80008400000 */
[----:B------:R-:W-:Y:S01]  /*33a0*/  FFMA R12, R12, R32, R15 ;  /* 0x000000200c0c7223 */ /* 0x000fe2000000000f */
[----:B-1----:R-:W-:-:S04]  /*33b0*/  FMUL R15, R30, -UR22 ;  /* 0x800000161e0f7c20 */ /* 0x002fc80008400000 */
[----:B---3--:R-:W-:Y:S01]  /*33c0*/  FFMA R12, R15, R31, R12 ;  /* 0x0000001f0f0c7223 */ /* 0x008fe2000000000c */
[----:B----4-:R-:W-:-:S04]  /*33d0*/  FMUL R15, R28, -UR22 ;  /* 0x800000161c0f7c20 */ /* 0x010fc80008400000 */
[----:B--2---:R-:W-:Y:S01]  /*33e0*/  FFMA R29, R15, R29, R12 ;  /* 0x0000001d0f1d7223 */ /* 0x004fe2000000000c */
[----:B------:R-:W-:Y:S06]  /*33f0*/  BRA.U UP0, `(.L_x_43) ;  /* 0xfffffffd004c7547 */ /* 0x000fec000b83ffff */
[----:B------:R-:W-:-:S05]  /*3400*/  UMOV UR4, UR5 ;  /* 0x0000000500047c82 */ /* 0x000fca0008000000 */
.L_x_42:
[----:B------:R-:W-:-:S09]  /*3410*/  UISETP.NE.AND UP0, UPT, UR20, URZ, UPT ;  /* 0x000000ff1400728c */ /* 0x000fd2000bf05270 */
[----:B------:R-:W-:Y:S05]  /*3420*/  BRA.U !UP0, `(.L_x_44) ;  /* 0x0000000508047547 */ /* 0x000fea000b800000 */
[----:B------:R-:W-:Y:S02]  /*3430*/  UISETP.GE.U32.AND UP0, UPT, UR15, 0x3, UPT ;  /* 0x000000030f00788c */ /* 0x000fe4000bf06070 */
[----:B------:R-:W-:-:S07]  /*3440*/  UISETP.NE.AND UP1, UPT, UR21, URZ, UPT ;  /* 0x000000ff1500728c */ /* 0x000fce000bf25270 */
[----:B------:R-:W-:Y:S05]  /*3450*/  BRA.U !UP0, `(.L_x_45) ;  /* 0x00000001086c7547 */ /* 0x000fea000b800000 */
[----:B------:R-:W4:Y:S01]  /*3460*/  S2UR UR10, SR_CgaCtaId ;  /* 0x00000000000a79c3 */ /* 0x000f220000008800 */
[----:B------:R-:W-:-:S07]  /*3470*/  UMOV UR9, 0x400 ;  /* 0x0000040000097882 */ /* 0x000fce0000000000 */
[----:B------:R-:W0:Y:S01]  /*3480*/  LDC R27, c[0x0][0x3f8] ;  /* 0x0000fe00ff1b7b82 */ /* 0x000e220000000800 */
[----:B----4-:R-:W-:Y:S02]  /*3490*/  ULEA UR9, UR10, UR9, 0x18 ;  /* 0x000000090a097291 */ /* 0x010fe4000f8ec0ff */
[----:B------:R-:W-:Y:S02]  /*34a0*/  ULEA UR10, UR4, UR6, 0x2 ;  /* 0x00000006040a7291 */ /* 0x000fe4000f8e10ff */
[----:B0-----:R-:W-:Y:S01]  /*34b0*/  IMAD R12, R27, UR4, R0 ;  /* 0x000000041b0c7c24 */ /* 0x001fe2000f8e0200 */
[----:B------:R-:W-:-:S06]  /*34c0*/  UIADD3 UR4, UPT, UPT, UR4, 0x4, URZ ;  /* 0x0000000404047890 */ /* 0x000fcc000fffe0ff */
[----:B---3--:R-:W-:Y:S01]  /*34d0*/  LDS R13, [UR10] ;  /* 0x0000000aff0d7984 */ /* 0x008fe20008000800 */
[----:B------:R-:W-:-:S03]  /*34e0*/  LEA R12, R12, UR9, 0x2 ;  /* 0x000000090c0c7c11 */ /* 0x000fc6000f8e10ff */
[----:B------:R-:W-:Y:S01]  /*34f0*/  LDS R23, [UR10+0x4] ;  /* 0x0000040aff177984 */ /* 0x000fe20008000800 */
[----:B------:R-:W-:-:S03]  /*3500*/  LEA R15, R27, R12, 0x2 ;  /* 0x0000000c1b0f7211 */ /* 0x000fc600078e10ff */
[----:B------:R-:W0:Y:S01]  /*3510*/  LDS R12, [R12] ;  /* 0x000000000c0c7984 */ /* 0x000e220000000800 */
[----:B------:R-:W-:-:S03]  /*3520*/  LEA R24, R27, R15, 0x2 ;  /* 0x0000000f1b187211 */ /* 0x000fc600078e10ff */
[----:B------:R-:W3:Y:S01]  /*3530*/  LDS R22, [R15] ;  /* 0x000000000f167984 */ /* 0x000ee20000000800 */
[----:B------:R-:W-:-:S03]  /*3540*/  LEA R27, R27, R24, 0x2 ;  /* 0x000000181b1b7211 */ /* 0x000fc600078e10ff */
[----:B-12---:R-:W1:Y:S04]  /*3550*/  LDS R25, [R24] ;  /* 0x0000000018197984 */ /* 0x006e680000000800 */
[----:B------:R-:W2:Y:S04]  /*3560*/  LDS R26, [UR10+0x8] ;  /* 0x0000080aff1a7984 */ /* 0x000ea80008000800 */
[----:B------:R-:W4:Y:S04]  /*3570*/  LDS R27, [R27] ;  /* 0x000000001b1b7984 */ /* 0x000f280000000800 */
[----:B------:R-:W5:Y:S01]  /*3580*/  LDS R28, [UR10+0xc] ;  /* 0x00000c0aff1c7984 */ /* 0x000f620008000800 */
[----:B0-----:R-:W-:-:S04]  /*3590*/  FMUL R14, R12, -UR22 ;  /* 0x800000160c0e7c20 */ /* 0x001fc80008400000 */
[----:B------:R-:W-:Y:S01]  /*35a0*/  FFMA R13, R14, R13, R29 ;  /* 0x0000000d0e0d7223 */ /* 0x000fe2000000001d */
[----:B---3--:R-:W-:Y:S01]  /*35b0*/  FMUL R22, R22, -UR22 ;  /* 0x8000001616167c20 */ /* 0x008fe20008400000 */
[----:B-1----:R-:W-:-:S03]  /*35c0*/  FMUL R12, R25, -UR22 ;  /* 0x80000016190c7c20 */ /* 0x002fc60008400000 */
[----:B------:R-:W-:-:S04]  /*35d0*/  FFMA R13, R22, R23, R13 ;  /* 0x00000017160d7223 */ /* 0x000fc8000000000d */
[----:B--2---:R-:W-:Y:S01]  /*35e0*/  FFMA R12, R12, R26, R13 ;  /* 0x0000001a0c0c7223 */ /* 0x004fe2000000000d */
[----:B----4-:R-:W-:-:S04]  /*35f0*/  FMUL R29, R27, -UR22 ;  /* 0x800000161b1d7c20 */ /* 0x010fc80008400000 */
[----:B-----5:R-:W-:-:S07]  /*3600*/  FFMA R29, R29, R28, R12 ;  /* 0x0000001c1d1d7223 */ /* 0x020fce000000000c */
.L_x_45:
[----:B------:R-:W-:Y:S05]  /*3610*/  BRA.U !UP1, `(.L_x_44) ;  /* 0x0000000109887547 */ /* 0x000fea000b800000 */
[----:B------:R-:W-:Y:S02]  /*3620*/  UISETP.NE.AND UP0, UPT, UR21, 0x1, UPT ;  /* 0x000000011500788c */ /* 0x000fe4000bf05270 */
[----:B------:R-:W-:-:S04]  /*3630*/  ULOP3.LUT UR9, UR14, 0x1, URZ, 0xc0, !UPT ;  /* 0x000000010e097892 */ /* 0x000fc8000f8ec0ff */
[----:B------:R-:W-:-:S03]  /*3640*/  UISETP.NE.AND UP1, UPT, UR9, URZ, UPT ;  /* 0x000000ff0900728c */ /* 0x000fc6000bf25270 */
[----:B------:R-:W-:Y:S08]  /*3650*/  BRA.U !UP0, `(.L_x_46) ;  /* 0x0000000108447547 */ /* 0x000ff0000b800000 */
[----:B------:R-:W4:Y:S01]  /*3660*/  S2UR UR10, SR_CgaCtaId ;  /* 0x00000000000a79c3 */ /* 0x000f220000008800 */
[----:B------:R-:W-:-:S07]  /*3670*/  UMOV UR9, 0x400 ;  /* 0x0000040000097882 */ /* 0x000fce0000000000 */
[----:B0--3--:R-:W0:Y:S01]  /*3680*/  LDC R13, c[0x0][0x3f8] ;  /* 0x0000fe00ff0d7b82 */ /* 0x009e220000000800 */
[----:B----4-:R-:W-:Y:S02]  /*3690*/  ULEA UR9, UR10, UR9, 0x18 ;  /* 0x000000090a097291 */ /* 0x010fe4000f8ec0ff */
[----:B------:R-:W-:Y:S02]  /*36a0*/  ULEA UR10, UR4, UR6, 0x2 ;  /* 0x00000006040a7291 */ /* 0x000fe4000f8e10ff */
[----:B0-----:R-:W-:Y:S01]  /*36b0*/  IMAD R12, R13, UR4, R0 ;  /* 0x000000040d0c7c24 */ /* 0x001fe2000f8e0200 */
[----:B------:R-:W-:-:S06]  /*36c0*/  UIADD3 UR4, UPT, UPT, UR4, 0x2, URZ ;  /* 0x0000000204047890 */ /* 0x000fcc000fffe0ff */
[----:B------:R-:W-:Y:S01]  /*36d0*/  LDS R22, [UR10+0x4] ;  /* 0x0000040aff167984 */ /* 0x000fe20008000800 */
[----:B------:R-:W-:-:S04]  /*36e0*/  LEA R12, R12, UR9, 0x2 ;  /* 0x000000090c0c7c11 */ /* 0x000fc8000f8e10ff */
[----:B------:R-:W-:Y:S01]  /*36f0*/  LEA R15, R13, R12, 0x2 ;  /* 0x0000000c0d0f7211 */ /* 0x000fe200078e10ff */
[----:B------:R-:W0:Y:S04]  /*3700*/  LDS R14, [R12] ;  /* 0x000000000c0e7984 */ /* 0x000e280000000800 */
[----:B------:R-:W3:Y:S04]  /*3710*/  LDS R13, [UR10] ;  /* 0x0000000aff0d7984 */ /* 0x000ee80008000800 */
[----:B------:R-:W4:Y:S01]  /*3720*/  LDS R15, [R15] ;  /* 0x000000000f0f7984 */ /* 0x000f220000000800 */
[----:B0-----:R-:W-:-:S04]  /*3730*/  FMUL R14, R14, -UR22 ;  /* 0x800000160e0e7c20 */ /* 0x001fc80008400000 */
[----:B---3--:R-:W-:Y:S01]  /*3740*/  FFMA R13, R14, R13, R29 ;  /* 0x0000000d0e0d7223 */ /* 0x008fe2000000001d */
[----:B----4-:R-:W-:-:S04]  /*3750*/  FMUL R14, R15, -UR22 ;  /* 0x800000160f0e7c20 */ /* 0x010fc80008400000 */
[----:B------:R-:W-:-:S07]  /*3760*/  FFMA R29, R14, R22, R13 ;  /* 0x000000160e1d7223 */ /* 0x000fce000000000d */
.L_x_46:
[----:B------:R-:W-:Y:S05]  /*3770*/  BRA.U !UP1, `(.L_x_44) ;  /* 0x0000000109307547 */ /* 0x000fea000b800000 */
[----:B------:R-:W4:Y:S01]  /*3780*/  S2UR UR10, SR_CgaCtaId ;  /* 0x00000000000a79c3 */ /* 0x000f220000008800 */
[----:B------:R-:W0:Y:S02]  /*3790*/  LDCU UR9, c[0x0][0x3f8] ;  /* 0x00007f00ff0977ac */ /* 0x000e240008000800 */
[----:B0--3--:R-:W-:Y:S01]  /*37a0*/  MOV R13, UR9 ;  /* 0x00000009000d7c02 */ /* 0x009fe20008000f00 */
[----:B------:R-:W-:Y:S02]  /*37b0*/  UMOV UR9, 0x400 ;  /* 0x0000040000097882 */ /* 0x000fe40000000000 */
[----:B----4-:R-:W-:Y:S02]  /*37c0*/  ULEA UR9, UR10, UR9, 0x18 ;  /* 0x000000090a097291 */ /* 0x010fe4000f8ec0ff */
[----:B------:R-:W-:Y:S01]  /*37d0*/  IMAD R12, R13, UR4, R0 ;  /* 0x000000040d0c7c24 */ /* 0x000fe2000f8e0200 */
[----:B------:R-:W-:-:S04]  /*37e0*/  ULEA UR4, UR4, UR6, 0x2 ;  /* 0x0000000604047291 */ /* 0x000fc8000f8e10ff */
[----:B------:R-:W-:-:S05]  /*37f0*/  LEA R12, R12, UR9, 0x2 ;  /* 0x000000090c0c7c11 */ /* 0x000fca000f8e10ff */
[----:B------:R-:W-:Y:S04]  /*3800*/  LDS R13, [UR4] ;  /* 0x00000004ff0d7984 */ /* 0x000fe80008000800 */
[----:B------:R-:W0:Y:S02]  /*3810*/  LDS R12, [R12] ;  /* 0x000000000c0c7984 */ /* 0x000e240000000800 */
[----:B0-----:R-:W-:-:S04]  /*3820*/  FMUL R14, R12, -UR22 ;  /* 0x800000160c0e7c20 */ /* 0x001fc80008400000 */
[----:B------:R-:W-:-:S07]  /*3830*/  FFMA R29, R14, R13, R29 ;  /* 0x0000000d0e1d7223 */ /* 0x000fce000000001d */
.L_x_44:
[----:B------:R4:W-:Y:S02]  /*3840*/  STG.E desc[UR12][R20.64], R29 ;  /* 0x0000001d14007986 */ /* 0x0009e4000c10190c */
.L_x_41:
[----:B------:R-:W-:Y:S05]  /*3850*/  BSYNC.RECONVERGENT B0 ;  /* 0x0000000000007941 */ /* 0x000fea0003800200 */
.L_x_40:
[----:B------:R-:W-:Y:S06]  /*3860*/  BAR.SYNC.DEFER_BLOCKING 0x0 ;  /* 0x0000000000007b1d */ /* 0x000fec0000010000 */
[----:B------:R-:W-:Y:S04]  /*3870*/  BSSY.RECONVERGENT B0, `(.L_x_47) ;  /* 0x00000ad000007945 */ /* 0x000fe80003800200 */
[----:B------:R-:W-:Y:S05]  /*3880*/  @P1 BRA `(.L_x_48) ;  /* 0x0000000800ac1947 */ /* 0x000fea0003800000 */
[----:B------:R-:W-:Y:S01]  /*3890*/  UISETP.GE.U32.AND UP0, UPT, UR19, 0xf, UPT ;  /* 0x0000000f1300788c */ /* 0x000fe2000bf06070 */
[----:B0-----:R-:W-:Y:S01]  /*38a0*/  HFMA2 R12, -RZ, RZ, 0, 0 ;  /* 0x00000000ff0c7431 */ /* 0x001fe200000001ff */
[----:B------:R-:W-:-:S07]  /*38b0*/  UMOV UR4, URZ ;  /* 0x000000ff00047c82 */ /* 0x000fce0008000000 */
[----:B------:R-:W-:Y:S05]  /*38c0*/  BRA.U !UP0, `(.L_x_49) ;  /* 0x0000000508247547 */ /* 0x000fea000b800000 */
[----:B------:R-:W-:Y:S01]  /*38d0*/  MOV R12, RZ ;  /* 0x000000ff000c7202 */ /* 0x000fe20000000f00 */
[----:B------:R-:W-:-:S06]  /*38e0*/  UMOV UR4, URZ ;  /* 0x000000ff00047c82 */ /* 0x000fcc0008000000 */
.L_x_50:
[----:B------:R-:W0:Y:S02]  /*38f0*/  LDC R15, c[0x0][0x3f8] ;  /* 0x0000fe00ff0f7b82 */ /* 0x000e240000000800 */
[----:B0-----:R-:W-:-:S04]  /*3900*/  IMAD R23, R15, UR4, R0 ;  /* 0x000000040f177c24 */ /* 0x001fc8000f8e0200 */
[----:B------:R-:W-:-:S05]  /*3910*/  IMAD.WIDE R22, R23, 0x4, R18 ;  /* 0x0000000417167825 */ /* 0x000fca00078e0212 */
[----:B------:R0:W5:Y:S02]  /*3920*/  LDG.E.CONSTANT R37, desc[UR12][R22.64] ;  /* 0x0000000c16257981 */ /* 0x000164000c1e9900 */
[----:B0-----:R-:W-:-:S05]  /*3930*/  IMAD.WIDE R22, R15, 0x4, R22 ;  /* 0x000000040f167825 */ /* 0x001fca00078e0216 */
[----:B------:R-:W5:Y:S01]  /*3940*/  LDG.E.CONSTANT R36, desc[UR12][R22.64] ;  /* 0x0000000c16247981 */ /* 0x000f62000c1e9900 */
[----:B-12---:R-:W-:-:S05]  /*3950*/  IMAD.WIDE R24, R15, 0x4, R22 ;  /* 0x000000040f187825 */ /* 0x006fca00078e0216 */
[----:B---3--:R0:W2:Y:S02]  /*3960*/  LDG.E.CONSTANT R30, desc[UR12][R24.64] ;  /* 0x0000000c181e7981 */ /* 0x0080a4000c1e9900 */
[----:B0-----:R-:W-:-:S05]  /*3970*/  IMAD.WIDE R24, R15, 0x4, R24 ;  /* 0x000000040f187825 */ /* 0x001fca00078e0218 */
[----:B------:R0:W3:Y:S01]  /*3980*/  LDG.E.CONSTANT R32, desc[UR12][R24.64] ;  /* 0x0000000c18207981 */ /* 0x0000e2000c1e9900 */
[----:B------:R-:W-:-:S05]  /*3990*/  IMAD.WIDE R26, R15, 0x4, R24 ;  /* 0x000000040f1a7825 */ /* 0x000fca00078e0218 */
[----:B------:R1:W3:Y:S01]  /*39a0*/  LDG.E.CONSTANT R33, desc[UR12][R26.64] ;  /* 0x0000000c1a217981 */ /* 0x0002e2000c1e9900 */
[----:B------:R-:W-:Y:S01]  /*39b0*/  ULEA UR9, UR4, UR11, 0x2 ;  /* 0x0000000b04097291 */ /* 0x000fe2000f8e10ff */
[----:B----4-:R-:W-:-:S05]  /*39c0*/  IMAD.WIDE R28, R15, 0x4, R26 ;  /* 0x000000040f1c7825 */ /* 0x010fca00078e021a */
[----:B------:R4:W3:Y:S01]  /*39d0*/  LDG.E.CONSTANT R34, desc[UR12][R28.64] ;  /* 0x0000000c1c227981 */ /* 0x0008e2000c1e9900 */
[----:B------:R-:W-:-:S03]  /*39e0*/  IMAD.WIDE R22, R15, 0x4, R28 ;  /* 0x000000040f167825 */ /* 0x000fc600078e021c */
[----:B------:R-:W5:Y:S04]  /*39f0*/  LDS R31, [UR9] ;  /* 0x00000009ff1f7984 */ /* 0x000f680008000800 */
[----:B------:R-:W5:Y:S01]  /*3a00*/  LDS R13, [UR9+0x4] ;  /* 0x00000409ff0d7984 */ /* 0x000f620008000800 */
[----:B0-----:R-:W-:-:S03]  /*3a10*/  IMAD.WIDE R24, R15, 0x4, R22 ;  /* 0x000000040f187825 */ /* 0x001fc600078e0216 */
[----:B------:R-:W3:Y:S04]  /*3a20*/  LDG.E.CONSTANT R14, desc[UR12][R22.64] ;  /* 0x0000000c160e7981 */ /* 0x000ee8000c1e9900 */
[----:B------:R-:W2:Y:S01]  /*3a30*/  LDS R35, [UR9+0x8] ;  /* 0x00000809ff237984 */ /* 0x000ea20008000800 */
[----:B-1----:R-:W-:-:S03]  /*3a40*/  IMAD.WIDE R26, R15, 0x4, R24 ;  /* 0x000000040f1a7825 */ /* 0x002fc600078e0218 */
[----:B------:R0:W3:Y:S04]  /*3a50*/  LDG.E.CONSTANT R22, desc[UR12][R24.64] ;  /* 0x0000000c18167981 */ /* 0x0000e8000c1e9900 */
[----:B------:R-:W3:Y:S01]  /*3a60*/  LDG.E.CONSTANT R23, desc[UR12][R26.64] ;  /* 0x0000000c1a177981 */ /* 0x000ee2000c1e9900 */
[----:B----4-:R-:W-:-:S04]  /*3a70*/  IMAD.WIDE R28, R15, 0x4, R26 ;  /* 0x000000040f1c7825 */ /* 0x010fc800078e021a */
[----:B0-----:R-:W-:Y:S02]  /*3a80*/  IMAD.WIDE R24, R15, 0x4, R28 ;  /* 0x000000040f187825 */ /* 0x001fe400078e021c */
[----:B------:R0:W4:Y:S04]  /*3a90*/  LDG.E.CONSTANT R28, desc[UR12][R28.64] ;  /* 0x0000000c1c1c7981 */ /* 0x000128000c1e9900 */
[----:B0-----:R-:W3:Y:S01]  /*3aa0*/  LDS R29, [UR9+0xc] ;  /* 0x00000c09ff1d7984 */ /* 0x001ee20008000800 */
[----:B-----5:R-:W-:-:S04]  /*3ab0*/  FFMA R31, R37, R31, R12 ;  /* 0x0000001f251f7223 */ /* 0x020fc8000000000c */
[----:B------:R-:W-:Y:S01]  /*3ac0*/  FFMA R31, R36, R13, R31 ;  /* 0x0000000d241f7223 */ /* 0x000fe2000000001f */
[C---:B------:R-:W-:Y:S02]  /*3ad0*/  IMAD.WIDE R12, R15.reuse, 0x4, R24 ;  /* 0x000000040f0c7825 */ /* 0x040fe400078e0218 */
[----:B------:R-:W5:Y:S02]  /*3ae0*/  LDG.E.CONSTANT R24, desc[UR12][R24.64] ;  /* 0x0000000c18187981 */ /* 0x000f64000c1e9900 */
[C---:B------:R-:W-:Y:S02]  /*3af0*/  IMAD.WIDE R36, R15.reuse, 0x4, R12 ;  /* 0x000000040f247825 */ /* 0x040fe400078e020c */
[----:B------:R-:W5:Y:S02]  /*3b00*/  LDG.E.CONSTANT R12, desc[UR12][R12.64] ;  /* 0x0000000c0c0c7981 */ /* 0x000f64000c1e9900 */
[----:B------:R-:W-:-:S04]  /*3b10*/  IMAD.WIDE R26, R15, 0x4, R36 ;  /* 0x000000040f1a7825 */ /* 0x000fc800078e0224 */
[----:B--2---:R-:W-:Y:S01]  /*3b20*/  FFMA R35, R30, R35, R31 ;  /* 0x000000231e237223 */ /* 0x004fe2000000001f */
[----:B------:R-:W2:Y:S01]  /*3b30*/  LDG.E.CONSTANT R36, desc[UR12][R36.64] ;  /* 0x0000000c24247981 */ /* 0x000ea2000c1e9900 */
[----:B------:R-:W-:-:S03]  /*3b40*/  IMAD.WIDE R30, R15, 0x4, R26 ;  /* 0x000000040f1e7825 */ /* 0x000fc600078e021a */
[----:B------:R-:W2:Y:S04]  /*3b50*/  LDG.E.CONSTANT R13, desc[UR12][R26.64] ;  /* 0x0000000c1a0d7981 */ /* 0x000ea8000c1e9900 */
[----:B------:R0:W2:Y:S01]  /*3b60*/  LDG.E.CONSTANT R25, desc[UR12][R30.64] ;  /* 0x0000000c1e197981 */ /* 0x0000a2000c1e9900 */
[----:B---3--:R-:W-:-:S03]  /*3b70*/  FFMA R32, R32, R29, R35 ;  /* 0x0000001d20207223 */ /* 0x008fc60000000023 */
[----:B------:R-:W1:Y:S04]  /*3b80*/  LDS R29, [UR9+0x10] ;  /* 0x00001009ff1d7984 */ /* 0x000e680008000800 */
[----:B------:R-:W3:Y:S01]  /*3b90*/  LDS R35, [UR9+0x14] ;  /* 0x00001409ff237984 */ /* 0x000ee20008000800 */
[----:B0-----:R-:W-:-:S03]  /*3ba0*/  IMAD.WIDE R30, R15, 0x4, R30 ;  /* 0x000000040f1e7825 */ /* 0x001fc600078e021e */
[----:B------:R-:W-:Y:S04]  /*3bb0*/  LDS R26, [UR9+0x20] ;  /* 0x00002009ff1a7984 */ /* 0x000fe80008000800 */
[----:B------:R0:W2:Y:S04]  /*3bc0*/  LDG.E.CONSTANT R15, desc[UR12][R30.64] ;  /* 0x0000000c1e0f7981 */ /* 0x0000a8000c1e9900 */
[----:B------:R-:W-:Y:S04]  /*3bd0*/  LDS R27, [UR9+0x24] ;  /* 0x00002409ff1b7984 */ /* 0x000fe80008000800 */
[----:B0-----:R-:W-:Y:S01]  /*3be0*/  LDS R31, [UR9+0x2c] ;  /* 0x00002c09ff1f7984 */ /* 0x001fe20008000800 */
[----:B-1----:R-:W-:-:S03]  /*3bf0*/  FFMA R33, R33, R29, R32 ;  /* 0x0000001d21217223 */ /* 0x002fc60000000020 */
[----:B------:R-:W0:Y:S04]  /*3c00*/  LDS R32, [UR9+0x18] ;  /* 0x00001809ff207984 */ /* 0x000e280008000800 */
[----:B------:R-:W1:Y:S01]  /*3c10*/  LDS R29, [UR9+0x1c] ;  /* 0x00001c09ff1d7984 */ /* 0x000e620008000800 */
[----:B---3--:R-:W-:-:S04]  /*3c20*/  FFMA R33, R34, R35, R33 ;  /* 0x0000002322217223 */ /* 0x008fc80000000021 */
[----:B0-----:R-:W-:Y:S02]  /*3c30*/  FFMA R35, R14, R32, R33 ;  /* 0x000000200e237223 */ /* 0x001fe40000000021 */
[----:B------:R-:W5:Y:S02]  /*3c40*/  LDS R33, [UR9+0x28] ;  /* 0x00002809ff217984 */ /* 0x000f640008000800 */
[----:B-1----:R-:W-:Y:S02]  /*3c50*/  FFMA R22, R22, R29, R35 ;  /* 0x0000001d16167223 */ /* 0x002fe40000000023 */
[----:B------:R-:W2:Y:S04]  /*3c60*/  LDS R29, [UR9+0x30] ;  /* 0x00003009ff1d7984 */ /* 0x000ea80008000800 */
[----:B------:R-:W0:Y:S01]  /*3c70*/  LDS R14, [UR9+0x34] ;  /* 0x00003409ff0e7984 */ /* 0x000e220008000800 */
[----:B------:R-:W-:-:S03]  /*3c80*/  FFMA R23, R23, R26, R22 ;  /* 0x0000001a17177223 */ /* 0x000fc60000000016 */
[----:B------:R-:W1:Y:S04]  /*3c90*/  LDS R26, [UR9+0x38] ;  /* 0x00003809ff1a7984 */ /* 0x000e680008000800 */
[----:B------:R-:W3:Y:S01]  /*3ca0*/  LDS R22, [UR9+0x3c] ;  /* 0x00003c09ff167984 */ /* 0x000ee20008000800 */
[----:B----4-:R-:W-:Y:S01]  /*3cb0*/  FFMA R23, R28, R27, R23 ;  /* 0x0000001b1c177223 */ /* 0x010fe20000000017 */
[----:B------:R-:W-:-:S04]  /*3cc0*/  UIADD3 UR4, UPT, UPT, UR4, 0x10, URZ ;  /* 0x0000001004047890 */ /* 0x000fc8000fffe0ff */
[----:B------:R-:W-:Y:S01]  /*3cd0*/  UISETP.NE.AND UP0, UPT, UR4, UR7, UPT ;  /* 0x000000070400728c */ /* 0x000fe2000bf05270 */
[----:B-----5:R-:W-:-:S04]  /*3ce0*/  FFMA R23, R24, R33, R23 ;  /* 0x0000002118177223 */ /* 0x020fc80000000017 */
[----:B------:R-:W-:-:S04]  /*3cf0*/  FFMA R23, R12, R31, R23 ;  /* 0x0000001f0c177223 */ /* 0x000fc80000000017 */
[----:B--2---:R-:W-:-:S04]  /*3d00*/  FFMA R36, R36, R29, R23 ;  /* 0x0000001d24247223 */ /* 0x004fc80000000017 */
[----:B0-----:R-:W-:-:S04]  /*3d10*/  FFMA R14, R13, R14, R36 ;  /* 0x0000000e0d0e7223 */ /* 0x001fc80000000024 */
[----:B-1----:R-:W-:-:S04]  /*3d20*/  FFMA R14, R25, R26, R14 ;  /* 0x0000001a190e7223 */ /* 0x002fc8000000000e */
[----:B---3--:R-:W-:Y:S01]  /*3d30*/  FFMA R12, R15, R22, R14 ;  /* 0x000000160f0c7223 */ /* 0x008fe2000000000e */
[----:B------:R-:W-:Y:S06]  /*3d40*/  BRA.U UP0, `(.L_x_50) ;  /* 0xfffffff900e87547 */ /* 0x000fec000b83ffff */
[----:B------:R-:W-:-:S05]  /*3d50*/  UMOV UR4, UR7 ;  /* 0x0000000700047c82 */ /* 0x000fca0008000000 */
.L_x_49:
[----:B------:R-:W-:-:S09]  /*3d60*/  UISETP.NE.AND UP0, UPT, UR23, URZ, UPT ;  /* 0x000000ff1700728c */ /* 0x000fd2000bf05270 */
[----:B------:R-:W-:Y:S05]  /*3d70*/  BRA.U !UP0, `(.L_x_51) ;  /* 0x00000005084c7547 */ /* 0x000fea000b800000 */
[----:B------:R-:W-:Y:S02]  /*3d80*/  UISETP.GE.U32.AND UP0, UPT, UR24, 0x7, UPT ;  /* 0x000000071800788c */ /* 0x000fe4000bf06070 */
[----:B------:R-:W-:-:S07]  /*3d90*/  UISETP.NE.AND UP1, UPT, UR20, URZ, UPT ;  /* 0x000000ff1400728c */ /* 0x000fce000bf25270 */
[----:B------:R-:W-:Y:S05]  /*3da0*/  BRA.U !UP0, `(.L_x_52) ;  /* 0x0000000108907547 */ /* 0x000fea000b800000 */
[----:B------:R-:W0:Y:S02]  /*3db0*/  LDC R33, c[0x0][0x3f8] ;  /* 0x0000fe00ff217b82 */ /* 0x000e240000000800 */
[----:B0-----:R-:W-:-:S04]  /*3dc0*/  IMAD R35, R33, UR4, R0 ;  /* 0x0000000421237c24 */ /* 0x001fc8000f8e0200 */
[----:B------:R-:W-:-:S05]  /*3dd0*/  IMAD.WIDE R34, R35, 0x4, R18 ;  /* 0x0000000423227825 */ /* 0x000fca00078e0212 */
[----:B---3--:R-:W3:Y:S01]  /*3de0*/  LDG.E.CONSTANT R13, desc[UR12][R34.64] ;  /* 0x0000000c220d7981 */ /* 0x008ee2000c1e9900 */
[----:B-1--4-:R-:W-:-:S04]  /*3df0*/  IMAD.WIDE R28, R33, 0x4, R34 ;  /* 0x00000004211c7825 */ /* 0x012fc800078e0222 */
[C---:B--2---:R-:W-:Y:S02]  /*3e00*/  IMAD.WIDE R24, R33.reuse, 0x4, R28 ;  /* 0x0000000421187825 */ /* 0x044fe400078e021c */
[----:B------:R0:W2:Y:S02]  /*3e10*/  LDG.E.CONSTANT R28, desc[UR12][R28.64] ;  /* 0x0000000c1c1c7981 */ /* 0x0000a4000c1e9900 */
[C---:B------:R-:W-:Y:S02]  /*3e20*/  IMAD.WIDE R22, R33.reuse, 0x4, R24 ;  /* 0x0000000421167825 */ /* 0x040fe400078e0218 */
[----:B------:R1:W4:Y:S02]  /*3e30*/  LDG.E.CONSTANT R24, desc[UR12][R24.64] ;  /* 0x0000000c18187981 */ /* 0x000324000c1e9900 */
[C---:B------:R-:W-:Y:S02]  /*3e40*/  IMAD.WIDE R14, R33.reuse, 0x4, R22 ;  /* 0x00000004210e7825 */ /* 0x040fe400078e0216 */
[----:B------:R5:W4:Y:S02]  /*3e50*/  LDG.E.CONSTANT R22, desc[UR12][R22.64] ;  /* 0x0000000c16167981 */ /* 0x000b24000c1e9900 */
[----:B------:R-:W-:-:S02]  /*3e60*/  IMAD.WIDE R26, R33, 0x4, R14 ;  /* 0x00000004211a7825 */ /* 0x000fc400078e020e */
[----:B------:R5:W4:Y:S02]  /*3e70*/  LDG.E.CONSTANT R14, desc[UR12][R14.64] ;  /* 0x0000000c0e0e7981 */ /* 0x000b24000c1e9900 */
[C---:B------:R-:W-:Y:S02]  /*3e80*/  IMAD.WIDE R30, R33.reuse, 0x4, R26 ;  /* 0x00000004211e7825 */ /* 0x040fe400078e021a */
[----:B------:R-:W4:Y:S02]  /*3e90*/  LDG.E.CONSTANT R26, desc[UR12][R26.64] ;  /* 0x0000000c1a1a7981 */ /* 0x000f24000c1e9900 */
[----:B------:R-:W-:Y:S02]  /*3ea0*/  IMAD.WIDE R32, R33, 0x4, R30 ;  /* 0x0000000421207825 */ /* 0x000fe400078e021e */
[----:B------:R-:W4:Y:S04]  /*3eb0*/  LDG.E.CONSTANT R30, desc[UR12][R30.64] ;  /* 0x0000000c1e1e7981 */ /* 0x000f28000c1e9900 */
[----:B------:R-:W4:Y:S01]  /*3ec0*/  LDG.E.CONSTANT R32, desc[UR12][R32.64] ;  /* 0x0000000c20207981 */ /* 0x000f22000c1e9900 */
[----:B------:R-:W-:-:S09]  /*3ed0*/  ULEA UR9, UR4, UR11, 0x2 ;  /* 0x0000000b04097291 */ /* 0x000fd2000f8e10ff */
[----:B0-----:R-:W3:Y:S04]  /*3ee0*/  LDS R29, [UR9] ;  /* 0x00000009ff1d7984 */ /* 0x001ee80008000800 */
[----:B-1----:R-:W2:Y:S04]  /*3ef0*/  LDS R25, [UR9+0x4] ;  /* 0x00000409ff197984 */ /* 0x002ea80008000800 */
[----:B------:R-:W4:Y:S04]  /*3f00*/  LDS R34, [UR9+0x8] ;  /* 0x00000809ff227984 */ /* 0x000f280008000800 */
[----:B------:R-:W0:Y:S04]  /*3f10*/  LDS R35, [UR9+0xc] ;  /* 0x00000c09ff237984 */ /* 0x000e280008000800 */
[----:B-----5:R-:W1:Y:S04]  /*3f20*/  LDS R23, [UR9+0x10] ;  /* 0x00001009ff177984 */ /* 0x020e680008000800 */
[----:B------:R-:W5:Y:S01]  /*3f30*/  LDS R15, [UR9+0x14] ;  /* 0x00001409ff0f7984 */ /* 0x000f620008000800 */
[----:B------:R-:W-:Y:S01]  /*3f40*/  UIADD3 UR4, UPT, UPT, UR4, 0x8, URZ ;  /* 0x0000000804047890 */ /* 0x000fe2000fffe0ff */
[----:B---3--:R-:W-:-:S02]  /*3f50*/  FFMA R29, R13, R29, R12 ;  /* 0x0000001d0d1d7223 */ /* 0x008fc4000000000c */
[----:B------:R-:W3:Y:S04]  /*3f60*/  LDS R12, [UR9+0x18] ;  /* 0x00001809ff0c7984 */ /* 0x000ee80008000800 */
[----:B------:R-:W3:Y:S01]  /*3f70*/  LDS R13, [UR9+0x1c] ;  /* 0x00001c09ff0d7984 */ /* 0x000ee20008000800 */
[----:B--2---:R-:W-:-:S04]  /*3f80*/  FFMA R25, R28, R25, R29 ;  /* 0x000000191c197223 */ /* 0x004fc8000000001d */
[----:B----4-:R-:W-:-:S04]  /*3f90*/  FFMA R25, R24, R34, R25 ;  /* 0x0000002218197223 */ /* 0x010fc80000000019 */
[----:B0-----:R-:W-:-:S04]  /*3fa0*/  FFMA R25, R22, R35, R25 ;  /* 0x0000002316197223 */ /* 0x001fc80000000019 */
[----:B-1----:R-:W-:-:S04]  /*3fb0*/  FFMA R23, R14, R23, R25 ;  /* 0x000000170e177223 */ /* 0x002fc80000000019 */
[----:B-----5:R-:W-:-:S04]  /*3fc0*/  FFMA R15, R26, R15, R23 ;  /* 0x0000000f1a0f7223 */ /* 0x020fc80000000017 */
[----:B---3--:R-:W-:-:S04]  /*3fd0*/  FFMA R15, R30, R12, R15 ;  /* 0x0000000c1e0f7223 */ /* 0x008fc8000000000f */
[----:B------:R-:W-:-:S07]  /*3fe0*/  FFMA R12, R32, R13, R15 ;  /* 0x0000000d200c7223 */ /* 0x000fce000000000f */
.L_x_52:
[----:B------:R-:W-:Y:S05]  /*3ff0*/  BRA.U !UP1, `(.L_x_51) ;  /* 0x0000000109ac7547 */ /* 0x000fea000b800000 */
[----:B------:R-:W-:Y:S02]  /*4000*/  UISETP.GE.U32.AND UP0, UPT, UR15, 0x3, UPT ;  /* 0x000000030f00788c */ /* 0x000fe4000bf06070 */
[----:B------:R-:W-:-:S07]  /*4010*/  UISETP.NE.AND UP1, UPT, UR21, URZ, UPT ;  /* 0x000000ff1500728c */ /* 0x000fce000bf25270 */
[----:B------:R-:W-:Y:S05]  /*4020*/  BRA.U !UP0, `(.L_x_53) ;  /* 0x0000000108507547 */ /* 0x000fea000b800000 */
[----:B-12---:R-:W0:Y:S02]  /*4030*/  LDC R25, c[0x0][0x3f8] ;  /* 0x0000fe00ff197b82 */ /* 0x006e240000000800 */
[----:B0-----:R-:W-:-:S04]  /*4040*/  IMAD R27, R25, UR4, R0 ;  /* 0x00000004191b7c24 */ /* 0x001fc8000f8e0200 */
[----:B------:R-:W-:-:S04]  /*4050*/  IMAD.WIDE R26, R27, 0x4, R18 ;  /* 0x000000041b1a7825 */ /* 0x000fc800078e0212 */
[C---:B------:R-:W-:Y:S02]  /*4060*/  IMAD.WIDE R14, R25.reuse, 0x4, R26 ;  /* 0x00000004190e7825 */ /* 0x040fe400078e021a */
[----:B------:R-:W2:Y:S02]  /*4070*/  LDG.E.CONSTANT R27, desc[UR12][R26.64] ;  /* 0x0000000c1a1b7981 */ /* 0x000ea4000c1e9900 */
[C---:B------:R-:W-:Y:S02]  /*4080*/  IMAD.WIDE R22, R25.reuse, 0x4, R14 ;  /* 0x0000000419167825 */ /* 0x040fe400078e020e */
[----:B------:R-:W5:Y:S02]  /*4090*/  LDG.E.CONSTANT R14, desc[UR12][R14.64] ;  /* 0x0000000c0e0e7981 */ /* 0x000f64000c1e9900 */
[----:B------:R-:W-:Y:S02]  /*40a0*/  IMAD.WIDE R24, R25, 0x4, R22 ;  /* 0x0000000419187825 */ /* 0x000fe400078e0216 */
[----:B------:R-:W5:Y:S04]  /*40b0*/  LDG.E.CONSTANT R22, desc[UR12][R22.64] ;  /* 0x0000000c16167981 */ /* 0x000f68000c1e9900 */
[----:B------:R-:W5:Y:S01]  /*40c0*/  LDG.E.CONSTANT R24, desc[UR12][R24.64] ;  /* 0x0000000c18187981 */ /* 0x000f62000c1e9900 */
[----:B------:R-:W-:-:S02]  /*40d0*/  ULEA UR9, UR4, UR11, 0x2 ;  /* 0x0000000b04097291 */ /* 0x000fc4000f8e10ff */
[----:B------:R-:W-:-:S07]  /*40e0*/  UIADD3 UR4, UPT, UPT, UR4, 0x4, URZ ;  /* 0x0000000404047890 */ /* 0x000fce000fffe0ff */
[----:B---3--:R-:W2:Y:S04]  /*40f0*/  LDS R13, [UR9] ;  /* 0x00000009ff0d7984 */ /* 0x008ea80008000800 */
[----:B------:R-:W5:Y:S04]  /*4100*/  LDS R28, [UR9+0x4] ;  /* 0x00000409ff1c7984 */ /* 0x000f680008000800 */
[----:B----4-:R-:W0:Y:S04]  /*4110*/  LDS R29, [UR9+0x8] ;  /* 0x00000809ff1d7984 */ /* 0x010e280008000800 */
[----:B------:R-:W1:Y:S01]  /*4120*/  LDS R30, [UR9+0xc] ;  /* 0x00000c09ff1e7984 */ /* 0x000e620008000800 */
[----:B--2---:R-:W-:-:S04]  /*4130*/  FFMA R13, R27, R13, R12 ;  /* 0x0000000d1b0d7223 */ /* 0x004fc8000000000c */
[----:B-----5:R-:W-:-:S04]  /*4140*/  FFMA R13, R14, R28, R13 ;  /* 0x0000001c0e0d7223 */ /* 0x020fc8000000000d */
[----:B0-----:R-:W-:-:S04]  /*4150*/  FFMA R13, R22, R29, R13 ;  /* 0x0000001d160d7223 */ /* 0x001fc8000000000d */
[----:B-1----:R-:W-:-:S07]  /*4160*/  FFMA R12, R24, R30, R13 ;  /* 0x0000001e180c7223 */ /* 0x002fce000000000d */
.L_x_53:
[----:B------:R-:W-:Y:S05]  /*4170*/  BRA.U !UP1, `(.L_x_51) ;  /* 0x00000001094c7547 */ /* 0x000fea000b800000 */
[----:B------:R-:W3:Y:S02]  /*4180*/  LDC R15, c[0x0][0x3f8] ;  /* 0x0000fe00ff0f7b82 */ /* 0x000ee40000000800 */
[----:B---3--:R-:W-:-:S04]  /*4190*/  IMAD R13, R15, UR4, R0 ;  /* 0x000000040f0d7c24 */ /* 0x008fc8000f8e0200 */
[----:B------:R-:W-:-:S05]  /*41a0*/  IMAD.WIDE R18, R13, 0x4, R18 ;  /* 0x000000040d127825 */ /* 0x000fca00078e0212 */
[----:B------:R-:W3:Y:S01]  /*41b0*/  LDG.E.CONSTANT R13, desc[UR12][R18.64] ;  /* 0x0000000c120d7981 */ /* 0x000ee2000c1e9900 */
[----:B------:R-:W-:Y:S02]  /*41c0*/  ULEA UR4, UR4, UR11, 0x2 ;  /* 0x0000000b04047291 */ /* 0x000fe4000f8e10ff */
[----:B------:R-:W-:-:S07]  /*41d0*/  UISETP.NE.AND UP0, UPT, UR21, 0x1, UPT ;  /* 0x000000011500788c */ /* 0x000fce000bf05270 */
[----:B------:R-:W3:Y:S02]  /*41e0*/  LDS R14, [UR4] ;  /* 0x00000004ff0e7984 */ /* 0x000ee40008000800 */
[----:B---3--:R-:W-:Y:S01]  /*41f0*/  FFMA R12, R13, R14, R12 ;  /* 0x0000000e0d0c7223 */ /* 0x008fe2000000000c */
[----:B------:R-:W-:Y:S06]  /*4200*/  BRA.U !UP0, `(.L_x_51) ;  /* 0x0000000108287547 */ /* 0x000fec000b800000 */
[----:B------:R-:W-:Y:S01]  /*4210*/  UISETP.NE.AND UP0, UPT, UR21, 0x2, UPT ;  /* 0x000000021500788c */ /* 0x000fe2000bf05270 */
[----:B------:R-:W-:Y:S01]  /*4220*/  IMAD.WIDE R18, R15, 0x4, R18 ;  /* 0x000000040f127825 */ /* 0x000fe200078e0212 */
[----:B------:R-:W0:Y:S04]  /*4230*/  LDS R13, [UR4+0x4] ;  /* 0x00000404ff0d7984 */ /* 0x000e280008000800 */
[----:B------:R-:W-:-:S13]  /*4240*/  PLOP3.LUT P1, PT, PT, PT, UP0, 0x80, 0x8 ;  /* 0x000000000008781c */ /* 0x000fda0003f2f008 */
[----:B------:R-:W-:Y:S01]  /*4250*/  @P1 IMAD.WIDE R14, R15, 0x4, R18 ;  /* 0x000000040f0e1825 */ /* 0x000fe200078e0212 */
[----:B------:R-:W3:Y:S04]  /*4260*/  @P1 LDS R22, [UR4+0x8] ;  /* 0x00000804ff161984 */ /* 0x000ee80008000800 */
[----:B------:R-:W0:Y:S04]  /*4270*/  LDG.E.CONSTANT R19, desc[UR12][R18.64] ;  /* 0x0000000c12137981 */ /* 0x000e28000c1e9900 */
[----:B------:R-:W3:Y:S01]  /*4280*/  @P1 LDG.E.CONSTANT R15, desc[UR12][R14.64] ;  /* 0x0000000c0e0f1981 */ /* 0x000ee2000c1e9900 */
[----:B0-----:R-:W-:-:S04]  /*4290*/  FFMA R12, R19, R13, R12 ;  /* 0x0000000d130c7223 */ /* 0x001fc8000000000c */
[----:B---3--:R-:W-:-:S07]  /*42a0*/  @P1 FFMA R12, R15, R22, R12 ;  /* 0x000000160f0c1223 */ /* 0x008fce000000000c */
.L_x_51:
[----:B---3--:R-:W3:Y:S01]  /*42b0*/  LDG.E R13, desc[UR12][R20.64] ;  /* 0x0000000c140d7981 */ /* 0x008ee2000c1e1900 */
[----:B------:R-:W-:Y:S01]  /*42c0*/  LEA R18, R0, UR11, 0x2 ;  /* 0x0000000b00127c11 */ /* 0x000fe2000f8e10ff */
[----:B------:R-:W0:Y:S05]  /*42d0*/  LDC.64 R14, c[0x0][0x3c8] ;  /* 0x0000f200ff0e7b82 */ /* 0x000e2a0000000a00 */
[----:B------:R-:W5:Y:S01]  /*42e0*/  LDS R18, [R18] ;  /* 0x0000000012127984 */ /* 0x000f620000000800 */
[----:B---3--:R-:W-:Y:S01]  /*42f0*/  FADD R19, R13, R12 ;  /* 0x0000000c0d137221 */ /* 0x008fe20000000000 */
[----:B0-----:R-:W-:-:S04]  /*4300*/  IMAD.WIDE R12, R11, 0x4, R14 ;  /* 0x000000040b0c7825 */ /* 0x001fc800078e020e */
[----:B-----5:R-:W-:Y:S01]  /*4310*/  FADD R11, -R18, -RZ ;  /* 0x800000ff120b7221 */ /* 0x020fe20000000100 */
[----:B------:R0:W-:Y:S04]  /*4320*/  STG.E desc[UR12][R20.64], R19 ;  /* 0x0000001314007986 */ /* 0x0001e8000c10190c */
[----:B------:R0:W-:Y:S02]  /*4330*/  STG.E desc[UR12][R12.64], R11 ;  /* 0x0000000b0c007986 */ /* 0x0001e4000c10190c */
.L_x_48:
[----:B------:R-:W-:Y:S05]  /*4340*/  BSYNC.RECONVERGENT B0 ;  /* 0x0000000000007941 */ /* 0x000fea0003800200 */
.L_x_47:
[----:B------:R-:W-:Y:S06]  /*4350*/  BAR.SYNC.DEFER_BLOCKING 0x0 ;  /* 0x0000000000007b1d */ /* 0x000fec0000010000 */
[----:B------:R-:W-:Y:S04]  /*4360*/  BSSY.RECONVERGENT B0, `(.L_x_54) ;  /* 0x0000030000007945 */ /* 0x000fe80003800200 */
[----:B------:R-:W-:Y:S05]  /*4370*/  @P0 BRA `(.L_x_55) ;  /* 0x0000000000b80947 */ /* 0x000fea0003800000 */
[----:B0-----:R-:W0:Y:S01]  /*4380*/  LDC R11, c[0x0][0x3f8] ;  /* 0x0000fe00ff0b7b82 */ /* 0x001e220000000800 */
[----:B------:R-:W5:Y:S01]  /*4390*/  S2R R23, SR_CgaCtaId ;  /* 0x0000000000177919 */ /* 0x000f620000008800 */
[----:B------:R-:W-:Y:S01]  /*43a0*/  HFMA2 R18, -RZ, RZ, 0, 0 ;  /* 0x00000000ff127431 */ /* 0x000fe200000001ff */
[----:B------:R-:W-:Y:S02]  /*43b0*/  MOV R14, 0x400 ;  /* 0x00000400000e7802 */ /* 0x000fe40000000f00 */
[----:B----4-:R-:W-:-:S03]  /*43c0*/  MOV R20, R0 ;  /* 0x0000000000147202 */ /* 0x010fc60000000f00 */
[----:B---3--:R-:W3:Y:S01]  /*43d0*/  LDC R13, c[0x0][0x3f8] ;  /* 0x0000fe00ff0d7b82 */ /* 0x008ee20000000800 */
[----:B0-----:R-:W-:Y:S02]  /*43e0*/  IABS R12, R11 ;  /* 0x0000000b000c7213 */ /* 0x001fe40000000000 */
[----:B------:R-:W-:Y:S02]  /*43f0*/  ISETP.NE.AND P3, PT, R11, RZ, PT ;  /* 0x000000ff0b00720c */ /* 0x000fe40003f65270 */
[----:B------:R-:W0:Y:S01]  /*4400*/  I2F.RP R15, R12 ;  /* 0x0000000c000f7306 */ /* 0x000e220000209400 */
[----:B-----5:R-:W-:-:S07]  /*4410*/  LEA R14, R23, R14, 0x18 ;  /* 0x0000000e170e7211 */ /* 0x020fce00078ec0ff */
[----:B0-----:R-:W0:Y:S02]  /*4420*/  MUFU.RCP R15, R15 ;  /* 0x0000000f000f7308 */ /* 0x001e240000001000 */
[----:B0-----:R-:W-:Y:S01]  /*4430*/  IADD3 R19, PT, PT, R15, 0xffffffe, RZ ;  /* 0x0ffffffe0f137810 */ /* 0x001fe20007ffe0ff */
[----:B------:R-:W-:-:S05]  /*4440*/  FADD R15, -R10, 1 ;  /* 0x3f8000000a0f7421 */ /* 0x000fca0000000100 */
[----:B------:R-:W0:Y:S02]  /*4450*/  F2I.FTZ.U32.TRUNC.NTZ R19, R19 ;  /* 0x0000001300137305 */ /* 0x000e24000021f000 */
[----:B0-----:R-:W-:-:S05]  /*4460*/  IADD3 R21, PT, PT, RZ, -R19, RZ ;  /* 0x80000013ff157210 */ /* 0x001fca0007ffe0ff */
[----:B------:R-:W-:-:S04]  /*4470*/  IMAD R21, R21, R12, RZ ;  /* 0x0000000c15157224 */ /* 0x000fc800078e02ff */
[----:B------:R-:W-:Y:S01]  /*4480*/  IMAD.HI.U32 R18, R19, R21, R18 ;  /* 0x0000001513127227 */ /* 0x000fe200078e0012 */
[----:B---3--:R-:W-:-:S07]  /*4490*/  LOP3.LUT R19, RZ, R11, RZ, 0x33, !PT ;  /* 0x0000000bff137212 */ /* 0x008fce00078e33ff */
.L_x_56:
[----:B------:R-:W-:Y:S02]  /*44a0*/  IABS R11, R20 ;  /* 0x00000014000b7213 */ /* 0x000fe40000000000 */
[----:B------:R-:W-:-:S03]  /*44b0*/  IABS R24, R13 ;  /* 0x0000000d00187213 */ /* 0x000fc60000000000 */
[----:B------:R-:W-:-:S05]  /*44c0*/  IMAD.HI.U32 R10, R18, R11, RZ ;  /* 0x0000000b120a7227 */ /* 0x000fca00078e00ff */
[----:B0-----:R-:W-:-:S05]  /*44d0*/  IADD3 R22, PT, PT, -R10, RZ, RZ ;  /* 0x000000ff0a167210 */ /* 0x001fca0007ffe1ff */
[----:B------:R-:W-:-:S05]  /*44e0*/  IMAD R11, R24, R22, R11 ;  /* 0x00000016180b7224 */ /* 0x000fca00078e020b */
[----:B------:R-:W-:-:S13]  /*44f0*/  ISETP.GT.U32.AND P1, PT, R12, R11, PT ;  /* 0x0000000b0c00720c */ /* 0x000fda0003f24070 */
[----:B------:R-:W-:Y:S02]  /*4500*/  @!P1 IADD3 R11, PT, PT, R11, -R24, RZ ;  /* 0x800000180b0b9210 */ /* 0x000fe40007ffe0ff */
[----:B------:R-:W-:Y:S02]  /*4510*/  @!P1 IADD3 R10, PT, PT, R10, 0x1, RZ ;  /* 0x000000010a0a9810 */ /* 0x000fe40007ffe0ff */
[----:B------:R-:W-:Y:S02]  /*4520*/  ISETP.GE.U32.AND P0, PT, R11, R12, PT ;  /* 0x0000000c0b00720c */ /* 0x000fe40003f06070 */
[----:B------:R-:W-:-:S04]  /*4530*/  LOP3.LUT R11, R20, R13, RZ, 0x3c, !PT ;  /* 0x0000000d140b7212 */ /* 0x000fc800078e3cff */
[----:B------:R-:W-:-:S07]  /*4540*/  ISETP.GE.AND P2, PT, R11, RZ, PT ;  /* 0x000000ff0b00720c */ /* 0x000fce0003f46270 */
[----:B------:R-:W-:-:S06]  /*4550*/  @P0 IADD3 R10, PT, PT, R10, 0x1, RZ ;  /* 0x000000010a0a0810 */ /* 0x000fcc0007ffe0ff */
[----:B------:R-:W-:-:S04]  /*4560*/  @!P2 IADD3 R10, PT, PT, -R10, RZ, RZ ;  /* 0x000000ff0a0aa210 */ /* 0x000fc80007ffe1ff */
[----:B------:R-:W-:-:S04]  /*4570*/  SEL R21, R19, R10, !P3 ;  /* 0x0000000a13157207 */ /* 0x000fc80005800000 */
[----:B------:R-:W-:-:S05]  /*4580*/  IADD3 R11, PT, PT, -R21, RZ, RZ ;  /* 0x000000ff150b7210 */ /* 0x000fca0007ffe1ff */
[----:B------:R-:W-:-:S04]  /*4590*/  IMAD R11, R13, R11, R20 ;  /* 0x0000000b0d0b7224 */ /* 0x000fc800078e0214 */
[----:B------:R-:W-:-:S06]  /*45a0*/  IMAD.WIDE R10, R11, 0x4, R16 ;  /* 0x000000040b0a7825 */ /* 0x000fcc00078e0210 */
[----:B------:R-:W3:Y:S01]  /*45b0*/  LDG.E.CONSTANT R10, desc[UR12][R10.64] ;  /* 0x0000000c0a0a7981 */ /* 0x000ee2000c1e9900 */
[----:B------:R-:W-:Y:S02]  /*45c0*/  LEA R23, R21, UR11, 0x2 ;  /* 0x0000000b15177c11 */ /* 0x000fe4000f8e10ff */
[C---:B------:R-:W-:Y:S02]  /*45d0*/  LEA R21, R20.reuse, R14, 0x2 ;  /* 0x0000000e14157211 */ /* 0x040fe400078e10ff */
[----:B------:R-:W-:Y:S02]  /*45e0*/  IADD3 R20, PT, PT, R20, UR18, RZ ;  /* 0x0000001214147c10 */ /* 0x000fe4000fffe0ff */
[----:B------:R-:W3:Y:S02]  /*45f0*/  LDS R23, [R23] ;  /* 0x0000000017177984 */ /* 0x000ee40000000800 */
[----:B------:R-:W-:Y:S02]  /*4600*/  ISETP.GE.AND P0, PT, R20, UR16, PT ;  /* 0x0000001014007c0c */ /* 0x000fe4000bf06270 */
[----:B------:R-:W0:Y:S01]  /*4610*/  LDS R22, [R21] ;  /* 0x0000000015167984 */ /* 0x000e220000000800 */
[----:B---3--:R-:W-:-:S04]  /*4620*/  FMUL R24, R23, R10 ;  /* 0x0000000a17187220 */ /* 0x008fc80000400000 */
[----:B0-----:R-:W-:-:S05]  /*4630*/  FFMA R22, R15, R22, R24 ;  /* 0x000000160f167223 */ /* 0x001fca0000000018 */
[----:B------:R0:W-:Y:S01]  /*4640*/  STS [R21], R22 ;  /* 0x0000001615007388 */ /* 0x0001e20000000800 */
[----:B------:R-:W-:Y:S05]  /*4650*/  @!P0 BRA `(.L_x_56) ;  /* 0xfffffffc00908947 */ /* 0x000fea000383ffff */
.L_x_55:
[----:B------:R-:W-:Y:S05]  /*4660*/  BSYNC.RECONVERGENT B0 ;  /* 0x0000000000007941 */ /* 0x000fea0003800200 */
.L_x_54:
[----:B------:R-:W5:Y:S02]  /*4670*/  LDCU UR4, c[0x0][0x3f0] ;  /* 0x00007e00ff0477ac */ /* 0x000f640008000800 */
[----:B-----5:R-:W-:-:S03]  /*4680*/  UISETP.GT.AND UP0, UPT, UR8, UR4, UPT ;  /* 0x000000040800728c */ /* 0x020fc6000bf04270 */
[----:B------:R-:W-:Y:S01]  /*4690*/  UMOV UR4, UR8 ;  /* 0x0000000800047c82 */ /* 0x000fe20008000000 */
[----:B------:R-:W-:Y:S06]  /*46a0*/  BAR.SYNC.DEFER_BLOCKING 0x0 ;  /* 0x0000000000007b1d */ /* 0x000fec0000010000 */
[----:B------:R-:W-:Y:S05]  /*46b0*/  BRA.U UP0, `(.L_x_57) ;  /* 0xffffffbd00187547 */ /* 0x000fea000b83ffff */
.L_x_3:
[----:B------:R-:W-:-:S13]  /*46c0*/  ISETP.GE.U32.AND P0, PT, R0, UR16, PT ;  /* 0x0000001000007c0c */ /* 0x000fda000bf06070 */
[----:B------:R-:W-:Y:S05]  /*46d0*/  @P0 EXIT ;  /* 0x000000000000094d */ /* 0x000fea0003800000 */
[----:B------:R-:W5:Y:S01]  /*46e0*/  S2UR UR5, SR_CgaCtaId ;  /* 0x00000000000579c3 */ /* 0x000f620000008800 */
[----:B------:R-:W-:Y:S01]  /*46f0*/  UMOV UR4, 0x400 ;  /* 0x0000040000047882 */ /* 0x000fe20000000000 */
[----:B------:R-:W0:Y:S06]  /*4700*/  LDCU UR6, c[0x0][0x360] ;  /* 0x00006c00ff0677ac */ /* 0x000e2c0008000800 */
[----:B------:R-:W0:Y:S01]  /*4710*/  LDC.64 R4, c[0x0][0x3e8] ;  /* 0x0000fa00ff047b82 */ /* 0x000e220000000a00 */
[----:B-----5:R-:W-:-:S12]  /*4720*/  ULEA UR4, UR5, UR4, 0x18 ;  /* 0x0000000405047291 */ /* 0x020fd8000f8ec0ff */
.L_x_58:
[C---:B------:R-:W-:Y:S01]  /*4730*/  LEA R6, R0.reuse, UR4, 0x2 ;  /* 0x0000000400067c11 */ /* 0x040fe2000f8e10ff */
[C---:B0-----:R-:W-:Y:S01]  /*4740*/  IMAD.WIDE R2, R0.reuse, 0x4, R4 ;  /* 0x0000000400027825 */ /* 0x041fe200078e0204 */
[----:B------:R-:W-:-:S03]  /*4750*/  IADD3 R0, PT, PT, R0, UR6, RZ ;  /* 0x0000000600007c10 */ /* 0x000fc6000fffe0ff */
[----:B------:R-:W0:Y:S01]  /*4760*/  LDS R7, [R6] ;  /* 0x0000000006077984 */ /* 0x000e220000000800 */
[----:B------:R-:W-:-:S03]  /*4770*/  ISETP.GE.AND P0, PT, R0, UR16, PT ;  /* 0x0000001000007c0c */ /* 0x000fc6000bf06270 */
[----:B0-----:R0:W-:Y:S10]  /*4780*/  STG.E desc[UR12][R2.64], R7 ;  /* 0x0000000702007986 */ /* 0x0011f4000c10190c */
[----:B------:R-:W-:Y:S05]  /*4790*/  @!P0 BRA `(.L_x_58) ;  /* 0xfffffffc00e48947 */ /* 0x000fea000383ffff */
[----:B------:R-:W-:Y:S05]  /*47a0*/  EXIT ;  /* 0x000000000000794d */ /* 0x000fea0003800000 */
.L_x_59:
[----:B------:R-:W-:-:S00]  /*47b0*/  BRA `(.L_x_59) ;  /* 0xfffffffc00fc7947 */ /* 0x000fc0000383ffff */
[----:B------:R-:W-:-:S00]  /*47c0*/  NOP ;  /* 0x0000000000007918 */ /* 0x000fc00000000000 */
        /* <DEDUP_REMOVED lines=11> */
.L_x_120:


//--------------------- .text._Z21delta_backward_kernelPKfS0_S0_S0_S0_S0_S0_PfS1_S1_S1_S1_S1_ii --------------------------
	.section	.text._Z21delta_backward_kernelPKfS0_S0_S0_S0_S0_S0_PfS1_S1_S1_S1_S1_ii,"ax",@progbits
	.align	128
        .global         _Z21delta_backward_kernelPKfS0_S0_S0_S0_S0_S0_PfS1_S1_S1_S1_S1_ii
        .type           _Z21delta_backward_kernelPKfS0_S0_S0_S0_S0_S0_PfS1_S1_S1_S1_S1_ii,@function
        .size           _Z21delta_backward_kernelPKfS0_S0_S0_S0_S0_S0_PfS1_S1_S1_S1_S1_ii,(.L_x_121 - _Z21delta_backward_kernelPKfS0_S0_S0_S0_S0_S0_PfS1_S1_S1_S1_S1_ii)
        .other          _Z21delta_backward_kernelPKfS0_S0_S0_S0_S0_S0_PfS1_S1_S1_S1_S1_ii,@"STO_CUDA_ENTRY STV_DEFAULT"
_Z21delta_backward_kernelPKfS0_S0_S0_S0_S0_S0_PfS1_S1_S1_S1_S1_ii:
.text._Z21delta_backward_kernelPKfS0_S0_S0_S0_S0_S0_PfS1_S1_S1_S1_S1_ii:
[----:B------:R-:W-:Y:S01]  /*0000*/  LDC R1, c[0x0][0x37c] ;  /* 0x0000df00ff017b82 */ /* 0x000fe20000000800 */
[----:B------:R-:W0:Y:S01]  /*0010*/  S2R R0, SR_TID.X ;  /* 0x0000000000007919 */ /* 0x000e220000002100 */
[----:B------:R-:W1:Y:S01]  /*0020*/  LDCU UR17, c[0x0][0x3ec] ;  /* 0x00007d80ff1177ac */ /* 0x000e620008000800 */
[----:B------:R-:W-:Y:S01]  /*0030*/  BSSY.RECONVERGENT B0, `(.L_x_60) ;  /* 0x000000e000007945 */ /* 0x000fe20003800200 */
[----:B-1----:R-:W-:-:S06]  /*0040*/  UIMAD UR16, UR17, UR17, URZ ;  /* 0x00000011111072a4 */ /* 0x002fcc000f8e02ff */
[----:B0-----:R-:W-:-:S13]  /*0050*/  ISETP.GE.U32.AND P0, PT, R0, UR16, PT ;  /* 0x0000001000007c0c */ /* 0x001fda000bf06070 */
[----:B------:R-:W-:Y:S05]  /*0060*/  @P0 BRA `(.L_x_61) ;  /* 0x0000000000280947 */ /* 0x000fea0003800000 */
[----:B------:R-:W0:Y:S01]  /*0070*/  S2R R4, SR_CgaCtaId ;  /* 0x0000000000047919 */ /* 0x000e220000008800 */
[----:B------:R-:W1:Y:S01]  /*0080*/  LDC R5, c[0x0][0x360] ;  /* 0x0000d800ff057b82 */ /* 0x000e620000000800 */
[----:B------:R-:W-:Y:S02]  /*0090*/  MOV R3, 0x400 ;  /* 0x0000040000037802 */ /* 0x000fe40000000f00 */
[----:B------:R-:W-:Y:S02]  /*00a0*/  MOV R2, R0 ;  /* 0x0000000000027202 */ /* 0x000fe40000000f00 */
[----:B0-----:R-:W-:-:S07]  /*00b0*/  LEA R3, R4, R3, 0x18 ;  /* 0x0000000304037211 */ /* 0x001fce00078ec0ff */
.L_x_62:
[----:B------:R-:W-:Y:S02]  /*00c0*/  LEA R4, R2, R3, 0x2 ;  /* 0x0000000302047211 */ /* 0x000fe400078e10ff */
[----:B-1----:R-:W-:-:S03]  /*00d0*/  IADD3 R2, PT, PT, R5, R2, RZ ;  /* 0x0000000205027210 */ /* 0x002fc60007ffe0ff */
[----:B------:R0:W-:Y:S01]  /*00e0*/  STS [R4], RZ ;  /* 0x000000ff04007388 */ /* 0x0001e20000000800 */
[----:B------:R-:W-:-:S13]  /*00f0*/  ISETP.GE.AND P0, PT, R2, UR16, PT ;  /* 0x0000001002007c0c */ /* 0x000fda000bf06270 */
[----:B0-----:R-:W-:Y:S05]  /*0100*/  @!P0 BRA `(.L_x_62) ;  /* 0xfffffffc00ec8947 */ /* 0x001fea000383ffff */
.L_x_61:
[----:B------:R-:W-:Y:S05]  /*0110*/  BSYNC.RECONVERGENT B0 ;  /* 0x0000000000007941 */ /* 0x000fea0003800200 */
.L_x_60:
[----:B------:R-:W0:Y:S01]  /*0120*/  LDCU UR4, c[0x0][0x3e8] ;  /* 0x00007d00ff0477ac */ /* 0x000e220008000800 */
[----:B------:R-:W1:Y:S01]  /*0130*/  LDCU UR5, c[0x0][0x3e8] ;  /* 0x00007d00ff0577ac */ /* 0x000e620008000800 */
[----:B------:R-:W2:Y:S01]  /*0140*/  LDCU.64 UR14, c[0x0][0x358] ;  /* 0x00006b00ff0e77ac */ /* 0x000ea20008000a00 */
[----:B0-----:R-:W-:Y:S01]  /*0150*/  UISETP.GE.AND UP0, UPT, UR4, 0x1, UPT ;  /* 0x000000010400788c */ /* 0x001fe2000bf06270 */
[----:B------:R-:W-:Y:S08]  /*0160*/  BAR.SYNC.DEFER_BLOCKING 0x0 ;  /* 0x0000000000007b1d */ /* 0x000ff00000010000 */
[----:B-12---:R-:W-:Y:S05]  /*0170*/  BRA.U !UP0, `(.L_x_63) ;  /* 0x0000004508447547 */ /* 0x006fea000b800000 */
[----:B------:R-:W0:Y:S01]  /*0180*/  S2UR UR6, SR_CgaCtaId ;  /* 0x00000000000679c3 */ /* 0x000e220000008800 */
[----:B------:R-:W-:Y:S01]  /*0190*/  UMOV UR4, 0x400 ;  /* 0x0000040000047882 */ /* 0x000fe20000000000 */
[----:B------:R-:W-:Y:S02]  /*01a0*/  UIADD3 UR10, UPT, UPT, UR16, UR17, URZ ;  /* 0x00000011100a7290 */ /* 0x000fe4000fffe0ff */
[----:B------:R-:W-:Y:S01]  /*01b0*/  MOV R7, UR17 ;  /* 0x0000001100077c02 */ /* 0x000fe20008000f00 */
[----:B------:R-:W1:Y:S01]  /*01c0*/  LDCU UR18, c[0x0][0x360] ;  /* 0x00006c00ff1277ac */ /* 0x000e620008000800 */
[C---:B------:R-:W-:Y:S02]  /*01d0*/  IADD3 R8, PT, PT, R0.reuse, UR16, RZ ;  /* 0x0000001000087c10 */ /* 0x040fe4000fffe0ff */
[----:B------:R-:W-:Y:S01]  /*01e0*/  IADD3 R2, PT, PT, R0, UR17, RZ ;  /* 0x0000001100027c10 */ /* 0x000fe2000fffe0ff */
[C-C-:B------:R-:W-:Y:S01]  /*01f0*/  IMAD R3, R7.reuse, 0x7, R0.reuse ;  /* 0x0000000707037824 */ /* 0x140fe200078e0200 */
[----:B------:R-:W-:Y:S01]  /*0200*/  ULOP3.LUT UR19, UR17, 0x7, URZ, 0xc0, !UPT ;  /* 0x0000000711137892 */ /* 0x000fe2000f8ec0ff */
[C-C-:B------:R-:W-:Y:S01]  /*0210*/  IMAD R4, R7.reuse, 0x6, R0.reuse ;  /* 0x0000000607047824 */ /* 0x140fe200078e0200 */
[----:B------:R-:W-:Y:S01]  /*0220*/  ULOP3.LUT UR20, UR17, 0x3, URZ, 0xc0, !UPT ;  /* 0x0000000311147892 */ /* 0x000fe2000f8ec0ff */
[C-C-:B------:R-:W-:Y:S01]  /*0230*/  IMAD R5, R7.reuse, 0x5, R0.reuse ;  /* 0x0000000507057824 */ /* 0x140fe200078e0200 */
[----:B------:R-:W-:Y:S01]  /*0240*/  ULOP3.LUT UR8, UR17, 0xfffffff8, URZ, 0xc0, !UPT ;  /* 0xfffffff811087892 */ /* 0x000fe2000f8ec0ff */
[C---:B------:R-:W-:Y:S01]  /*0250*/  IMAD R6, R7.reuse, 0x3, R0 ;  /* 0x0000000307067824 */ /* 0x040fe200078e0200 */
[----:B------:R-:W-:Y:S01]  /*0260*/  LEA R7, R7, R0, 0x1 ;  /* 0x0000000007077211 */ /* 0x000fe200078e08ff */
[----:B------:R-:W-:-:S02]  /*0270*/  ULOP3.LUT UR9, UR17, 0xfffffff0, URZ, 0xc0, !UPT ;  /* 0xfffffff011097892 */ /* 0x000fc4000f8ec0ff */
[----:B0-----:R-:W-:-:S04]  /*0280*/  ULEA UR4, UR6, UR4, 0x18 ;  /* 0x0000000406047291 */ /* 0x001fc8000f8ec0ff */
[----:B------:R-:W-:Y:S02]  /*0290*/  ULEA UR10, UR10, UR4, 0x2 ;  /* 0x000000040a0a7291 */ /* 0x000fe4000f8e10ff */
[----:B------:R-:W-:Y:S02]  /*02a0*/  LEA R8, R8, UR4, 0x2 ;  /* 0x0000000408087c11 */ /* 0x000fe4000f8e10ff */
[----:B------:R-:W-:-:S04]  /*02b0*/  ULEA UR6, UR17, UR10, 0x2 ;  /* 0x0000000a11067291 */ /* 0x000fc8000f8e10ff */
[----:B------:R-:W-:Y:S02]  /*02c0*/  ULEA UR7, UR17, UR6, 0x2 ;  /* 0x0000000611077291 */ /* 0x000fe4000f8e10ff */
[----:B------:R-:W-:-:S04]  /*02d0*/  LEA R9, R0, UR6, 0x2 ;  /* 0x0000000600097c11 */ /* 0x000fc8000f8e10ff */
[----:B-1----:R-:W-:-:S07]  /*02e0*/  LEA R10, R0, UR7, 0x2 ;  /* 0x00000007000a7c11 */ /* 0x002fce000f8e10ff */
.L_x_117:
[----:B0-2-4-:R-:W0:Y:S01]  /*02f0*/  LDC.64 R18, c[0x0][0x3a0] ;  /* 0x0000e800ff127b82 */ /* 0x015e220000000a00 */
[----:B------:R-:W-:Y:S01]  /*0300*/  UIADD3 UR11, UPT, UPT, UR5, -0x1, URZ ;  /* 0xffffffff050b7890 */ /* 0x000fe2000fffe0ff */
[----:B-1----:R-:W1:Y:S05]  /*0310*/  LDCU UR4, c[0x0][0x3ec] ;  /* 0x00007d80ff0477ac */ /* 0x002e6a0008000800 */
[----:B------:R-:W-:Y:S01]  /*0320*/  MOV R13, UR11 ;  /* 0x0000000b000d7c02 */ /* 0x000fe20008000f00 */
[----:B------:R-:W2:Y:S08]  /*0330*/  LDC.64 R16, c[0x0][0x398] ;  /* 0x0000e600ff107b82 */ /* 0x000eb00000000a00 */
[----:B---3--:R-:W3:Y:S01]  /*0340*/  LDC.64 R20, c[0x0][0x3b0] ;  /* 0x0000ec00ff147b82 */ /* 0x008ee20000000a00 */
[----:B------:R-:W-:Y:S01]  /*0350*/  ISETP.GE.U32.AND P0, PT, R0, UR16, PT ;  /* 0x0000001000007c0c */ /* 0x000fe2000bf06070 */
[----:B------:R-:W4:Y:S01]  /*0360*/  LDCU.64 UR6, c[0x0][0x390] ;  /* 0x00007200ff0677ac */ /* 0x000f220008000a00 */
[----:B------:R-:W-:Y:S01]  /*0370*/  MOV R11, UR11 ;  /* 0x0000000b000b7c02 */ /* 0x000fe20008000f00 */
[----:B0-----:R-:W-:-:S05]  /*0380*/  IMAD.WIDE.U32 R18, R13, 0x4, R18 ;  /* 0x000000040d127825 */ /* 0x001fca00078e0012 */
[----:B------:R-:W5:Y:S01]  /*0390*/  LDG.E.CONSTANT R12, desc[UR14][R18.64] ;  /* 0x0000000e120c7981 */ /* 0x000f62000c1e9900 */
[----:B-1----:R-:W-:Y:S01]  /*03a0*/  MOV R13, UR4 ;  /* 0x00000004000d7c02 */ /* 0x002fe20008000f00 */
[----:B------:R-:W0:Y:S01]  /*03b0*/  LDCU UR4, c[0x0][0x3ec] ;  /* 0x00007d80ff0477ac */ /* 0x000e220008000800 */
[----:B--2---:R-:W-:Y:S01]  /*03c0*/  IMAD.WIDE.U32 R16, R11, 0x4, R16 ;  /* 0x000000040b107825 */ /* 0x004fe200078e0010 */
[----:B------:R-:W-:Y:S03]  /*03d0*/  BSSY.RECONVERGENT B0, `(.L_x_64) ;  /* 0x0000035000007945 */ /* 0x000fe60003800200 */
[----:B------:R-:W-:Y:S01]  /*03e0*/  IMAD R15, R13, UR11, RZ ;  /* 0x0000000b0d0f7c24 */ /* 0x000fe2000f8e02ff */
[----:B------:R-:W-:Y:S01]  /*03f0*/  UISETP.GT.AND UP0, UPT, UR5, 0x1, UPT ;  /* 0x000000010500788c */ /* 0x000fe2000bf04270 */
[----:B------:R3:W5:Y:S03]  /*0400*/  LDG.E.CONSTANT R11, desc[UR14][R16.64] ;  /* 0x0000000e100b7981 */ /* 0x000766000c1e9900 */
[----:B------:R-:W-:Y:S01]  /*0410*/  SHF.R.S32.HI R14, RZ, 0x1f, R15 ;  /* 0x0000001fff0e7819 */ /* 0x000fe2000001140f */
[----:B---3--:R-:W-:Y:S01]  /*0420*/  IMAD.WIDE R16, R15, 0x4, R20 ;  /* 0x000000040f107825 */ /* 0x008fe200078e0214 */
[----:B0---4-:R-:W-:Y:S06]  /*0430*/  @P0 BRA `(.L_x_65) ;  /* 0x0000000000b80947 */ /* 0x011fec0003800000 */
[-C--:B------:R-:W-:Y:S01]  /*0440*/  IABS R22, R13.reuse ;  /* 0x0000000d00167213 */ /* 0x080fe20000000000 */
[----:B------:R-:W0:Y:S01]  /*0450*/  S2R R24, SR_CgaCtaId ;  /* 0x0000000000187919 */ /* 0x000e220000008800 */
[----:B------:R-:W-:Y:S02]  /*0460*/  MOV R23, 0x400 ;  /* 0x0000040000177802 */ /* 0x000fe40000000f00 */
[----:B------:R-:W1:Y:S01]  /*0470*/  I2F.RP R20, R22 ;  /* 0x0000001600147306 */ /* 0x000e620000209400 */
[----:B------:R-:W-:Y:S02]  /*0480*/  ISETP.NE.AND P1, PT, R13, RZ, PT ;  /* 0x000000ff0d00720c */ /* 0x000fe40003f25270 */
[----:B------:R-:W-:Y:S02]  /*0490*/  LOP3.LUT R25, RZ, R13, RZ, 0x33, !PT ;  /* 0x0000000dff197212 */ /* 0x000fe400078e33ff */
[----:B------:R-:W-:-:S03]  /*04a0*/  MOV R26, R0 ;  /* 0x00000000001a7202 */ /* 0x000fc60000000f00 */
[----:B-1----:R-:W1:Y:S01]  /*04b0*/  MUFU.RCP R20, R20 ;  /* 0x0000001400147308 */ /* 0x002e620000001000 */
[----:B0-----:R-:W-:Y:S02]  /*04c0*/  LEA R23, R24, R23, 0x18 ;  /* 0x0000001718177211 */ /* 0x001fe400078ec0ff */
[----:B-1----:R-:W-:-:S05]  /*04d0*/  IADD3 R18, PT, PT, R20, 0xffffffe, RZ ;  /* 0x0ffffffe14127810 */ /* 0x002fca0007ffe0ff */
[----:B------:R0:W1:Y:S02]  /*04e0*/  F2I.FTZ.U32.TRUNC.NTZ R19, R18 ;  /* 0x0000001200137305 */ /* 0x000064000021f000 */
[----:B0-----:R-:W-:Y:S01]  /*04f0*/  HFMA2 R18, -RZ, RZ, 0, 0 ;  /* 0x00000000ff127431 */ /* 0x001fe200000001ff */
[----:B-1----:R-:W-:-:S05]  /*0500*/  IADD3 R21, PT, PT, RZ, -R19, RZ ;  /* 0x80000013ff157210 */ /* 0x002fca0007ffe0ff */
[----:B------:R-:W-:-:S04]  /*0510*/  IMAD R21, R21, R22, RZ ;  /* 0x0000001615157224 */ /* 0x000fc800078e02ff */
[----:B------:R-:W-:-:S07]  /*0520*/  IMAD.HI.U32 R24, R19, R21, R18 ;  /* 0x0000001513187227 */ /* 0x000fce00078e0012 */
.L_x_66:
[----:B------:R-:W-:Y:S02]  /*0530*/  IABS R19, R26 ;  /* 0x0000001a00137213 */ /* 0x000fe40000000000 */
[----:B------:R-:W-:-:S03]  /*0540*/  MOV R13, UR4 ;  /* 0x00000004000d7c02 */ /* 0x000fc60008000f00 */
[----:B------:R-:W-:Y:S01]  /*0550*/  IMAD.HI.U32 R18, R24, R19, RZ ;  /* 0x0000001318127227 */ /* 0x000fe200078e00ff */
[----:B0-----:R-:W-:-:S04]  /*0560*/  IABS R28, R13 ;  /* 0x0000000d001c7213 */ /* 0x001fc80000000000 */
[----:B------:R-:W-:-:S05]  /*0570*/  IADD3 R20, PT, PT, -R18, RZ, RZ ;  /* 0x000000ff12147210 */ /* 0x000fca0007ffe1ff */
        /* <DEDUP_REMOVED lines=10> */
[C---:B------:R-:W-:Y:S01]  /*0620*/  IADD3 R18, PT, PT, -R21.reuse, RZ, RZ ;  /* 0x000000ff15127210 */ /* 0x040fe20007ffe1ff */
[----:B------:R-:W-:-:S04]  /*0630*/  IMAD.WIDE R20, R21, 0x4, R16 ;  /* 0x0000000415147825 */ /* 0x000fc800078e0210 */
[----:B------:R-:W-:Y:S02]  /*0640*/  IMAD R18, R13, R18, R26 ;  /* 0x000000120d127224 */ /* 0x000fe400078e021a */
[----:B------:R-:W2:Y:S03]  /*0650*/  LDG.E.CONSTANT R20, desc[UR14][R20.64] ;  /* 0x0000000e14147981 */ /* 0x000ea6000c1e9900 */
[----:B------:R-:W-:-:S04]  /*0660*/  IADD3 R19, P2, PT, R15, R18, RZ ;  /* 0x000000120f137210 */ /* 0x000fc80007f5e0ff */
[----:B------:R-:W-:Y:S02]  /*0670*/  LEA.HI.X.SX32 R28, R18, R14, 0x1, P2 ;  /* 0x0000000e121c7211 */ /* 0x000fe400010f0eff */
[----:B------:R-:W-:-:S04]  /*0680*/  LEA R18, P2, R19, UR6, 0x2 ;  /* 0x0000000613127c11 */ /* 0x000fc8000f8410ff */
        /* <DEDUP_REMOVED lines=9> */
.L_x_65:
[----:B------:R-:W-:Y:S05]  /*0720*/  BSYNC.RECONVERGENT B0 ;  /* 0x0000000000007941 */ /* 0x000fea0003800200 */
.L_x_64:
[----:B------:R-:W-:Y:S01]  /*0730*/  BAR.SYNC.DEFER_BLOCKING 0x0 ;  /* 0x0000000000007b1d */ /* 0x000fe20000010000 */
[----:B------:R-:W-:Y:S01]  /*0740*/  ISETP.GE.AND P1, PT, R0, R13, PT ;  /* 0x0000000d0000720c */ /* 0x000fe20003f26270 */
[----:B------:R-:W-:Y:S01]  /*0750*/  UIMAD UR12, UR16, UR5, URZ ;  /* 0x00000005100c72a4 */ /* 0x000fe2000f8e02ff */
[----:B-----5:R-:W-:-:S03]  /*0760*/  R2UR UR21, R12 ;  /* 0x000000000c1572ca */ /* 0x020fc600000e0000 */
[----:B------:R-:W-:Y:S01]  /*0770*/  UMOV UR5, UR11 ;  /* 0x0000000b00057c82 */ /* 0x000fe20008000000 */
[----:B------:R-:W-:Y:S07]  /*0780*/  BSSY.RECONVERGENT B0, `(.L_x_67) ;  /* 0x00000b0000007945 */ /* 0x000fee0003800200 */
[----:B------:R-:W-:Y:S05]  /*0790*/  @P1 BRA `(.L_x_68) ;  /* 0x0000000800b81947 */ /* 0x000fea0003800000 */
[----:B------:R-:W1:Y:S01]  /*07a0*/  LDCU UR4, c[0x0][0x3ec] ;  /* 0x00007d80ff0477ac */ /* 0x000e620008000800 */
[----:B------:R-:W-:Y:S01]  /*07b0*/  CS2R R22, SRZ ;  /* 0x0000000000167805 */ /* 0x000fe2000001ff00 */
[----:B-1----:R-:W-:-:S04]  /*07c0*/  UIADD3 UR4, UPT, UPT, UR4, -0x1, URZ ;  /* 0xffffffff04047890 */ /* 0x002fc8000fffe0ff */
[----:B------:R-:W-:-:S09]  /*07d0*/  UISETP.GE.U32.AND UP1, UPT, UR4, 0x7, UPT ;  /* 0x000000070400788c */ /* 0x000fd2000bf26070 */
[----:B------:R-:W-:Y:S05]  /*07e0*/  BRA.U !UP1, `(.L_x_69) ;  /* 0x0000000509607547 */ /* 0x000fea000b800000 */
[----:B------:R-:W1:Y:S01]  /*07f0*/  LDC.64 R30, c[0x0][0x3b0] ;  /* 0x0000ec00ff1e7b82 */ /* 0x000e620000000a00 */
[----:B------:R-:W-:Y:S01]  /*0800*/  HFMA2 R22, -RZ, RZ, 0, 0 ;  /* 0x00000000ff167431 */ /* 0x000fe200000001ff */
[----:B------:R-:W-:Y:S01]  /*0810*/  MOV R26, R2 ;  /* 0x00000002001a7202 */ /* 0x000fe20000000f00 */
[----:B0-----:R-:W-:Y:S01]  /*0820*/  IMAD.MOV.U32 R28, RZ, RZ, R7 ;  /* 0x000000ffff1c7224 */ /* 0x001fe200078e0007 */
[----:B------:R-:W-:Y:S01]  /*0830*/  MOV R32, R5 ;  /* 0x0000000500207202 */ /* 0x000fe20000000f00 */
[----:B------:R-:W-:Y:S01]  /*0840*/  UIADD3 UR4, UPT, UPT, -UR8, URZ, URZ ;  /* 0x000000ff08047290 */ /* 0x000fe2000fffe1ff */
[----:B------:R-:W-:Y:S01]  /*0850*/  MOV R34, R4 ;  /* 0x0000000400227202 */ /* 0x000fe20000000f00 */
[----:B------:R-:W0:Y:S01]  /*0860*/  LDCU.64 UR6, c[0x0][0x3a8] ;  /* 0x00007500ff0677ac */ /* 0x000e220008000a00 */
[----:B------:R-:W-:Y:S02]  /*0870*/  MOV R36, R3 ;  /* 0x0000000300247202 */ /* 0x000fe40000000f00 */
[----:B------:R-:W-:-:S02]  /*0880*/  MOV R12, R0 ;  /* 0x00000000000c7202 */ /* 0x000fc40000000f00 */
[----:B-1----:R-:W-:Y:S02]  /*0890*/  LEA R27, P2, R15, R30, 0x2 ;  /* 0x0000001e0f1b7211 */ /* 0x002fe400078410ff */
[----:B------:R-:W-:Y:S02]  /*08a0*/  LEA R30, R13, R0, 0x2 ;  /* 0x000000000d1e7211 */ /* 0x000fe400078e10ff */
[----:B------:R-:W-:Y:S02]  /*08b0*/  LEA.HI.X R31, R15, R31, R14, 0x2, P2 ;  /* 0x0000001f0f1f7211 */ /* 0x000fe400010f140e */
[----:B------:R-:W-:Y:S02]  /*08c0*/  IADD3 R27, P2, PT, R27, 0x10, RZ ;  /* 0x000000101b1b7810 */ /* 0x000fe40007f5e0ff */
[----:B------:R-:W-:Y:S02]  /*08d0*/  MOV R14, R6 ;  /* 0x00000006000e7202 */ /* 0x000fe40000000f00 */
[----:B0-----:R-:W-:-:S09]  /*08e0*/  IADD3.X R31, PT, PT, RZ, R31, RZ, P2, !PT ;  /* 0x0000001fff1f7210 */ /* 0x001fd200017fe4ff */
.L_x_70:
[----:B------:R-:W-:Y:S02]  /*08f0*/  IADD3 R18, P2, PT, R12, UR12, RZ ;  /* 0x0000000c0c127c10 */ /* 0x000fe4000ff5e0ff */
[----:B------:R-:W-:Y:S02]  /*0900*/  IADD3 R23, P3, PT, R26, UR12, RZ ;  /* 0x0000000c1a177c10 */ /* 0x000fe4000ff7e0ff */
[----:B------:R-:W-:Y:S02]  /*0910*/  LEA.HI.X.SX32 R19, R12, RZ, 0x1, P2 ;  /* 0x000000ff0c137211 */ /* 0x000fe400010f0eff */
[----:B------:R-:W-:Y:S02]  /*0920*/  LEA R20, P2, R18, UR6, 0x2 ;  /* 0x0000000612147c11 */ /* 0x000fe4000f8410ff */
[----:B------:R-:W-:Y:S02]  /*0930*/  LEA.HI.X.SX32 R25, R26, RZ, 0x1, P3 ;  /* 0x000000ff1a197211 */ /* 0x000fe400018f0eff */
        /* <DEDUP_REMOVED lines=11> */
[----:B------:R-:W-:Y:S01]  /*09f0*/  LEA.HI.X.SX32 R33, R28, RZ, 0x1, P2 ;  /* 0x000000ff1c217211 */ /* 0x000fe200010f0eff */
[----:B--2---:R-:W-:Y:S01]  /*0a00*/  FFMA R27, R21, R27, R22 ;  /* 0x0000001b151b7223 */ /* 0x004fe20000000016 */
[----:B------:R-:W-:-:S04]  /*0a10*/  LEA R22, P2, R23, UR6, 0x2 ;  /* 0x0000000617167c11 */ /* 0x000fc8000f8410ff */
[----:B------:R-:W-:Y:S01]  /*0a20*/  LEA.HI.X R23, R23, UR7, R33, 0x2, P2 ;  /* 0x0000000717177c11 */ /* 0x000fe200090f1421 */
[----:B---3--:R-:W-:Y:S01]  /*0a30*/  FFMA R27, R24, R31, R27 ;  /* 0x0000001f181b7223 */ /* 0x008fe2000000001b */
[----:B------:R-:W-:-:S03]  /*0a40*/  LEA.HI.X.SX32 R31, R14, RZ, 0x1, P3 ;  /* 0x000000ff0e1f7211 */ /* 0x000fc600018f0eff */
[----:B------:R-:W2:Y:S01]  /*0a50*/  LDG.E.CONSTANT R22, desc[UR14][R22.64] ;  /* 0x0000000e16167981 */ /* 0x000ea2000c1e9900 */
[----:B------:R-:W-:-:S03]  /*0a60*/  LEA R20, P2, R29, UR6, 0x2 ;  /* 0x000000061d147c11 */ /* 0x000fc6000f8410ff */
[----:B------:R-:W3:Y:S01]  /*0a70*/  LDG.E.CONSTANT R33, desc[UR14][R18.64+-0x4] ;  /* 0xfffffc0e12217981 */ /* 0x000ee2000c1e9900 */
[----:B------:R-:W-:-:S03]  /*0a80*/  LEA.HI.X R21, R29, UR7, R31, 0x2, P2 ;  /* 0x000000071d157c11 */ /* 0x000fc600090f141f */
[----:B------:R-:W2:Y:S01]  /*0a90*/  LDG.E.CONSTANT R31, desc[UR14][R18.64+-0x8] ;  /* 0xfffff80e121f7981 */ /* 0x000ea2000c1e9900 */
[----:B------:R-:W-:-:S03]  /*0aa0*/  IADD3 R25, P3, PT, R30, UR12, RZ ;  /* 0x0000000c1e197c10 */ /* 0x000fc6000ff7e0ff */
[----:B------:R-:W3:Y:S01]  /*0ab0*/  LDG.E.CONSTANT R20, desc[UR14][R20.64] ;  /* 0x0000000e14147981 */ /* 0x000ee2000c1e9900 */
[----:B------:R-:W-:Y:S02]  /*0ac0*/  LEA.HI.X.SX32 R29, R30, RZ, 0x1, P3 ;  /* 0x000000ff1e1d7211 */ /* 0x000fe400018f0eff */
[----:B------:R-:W-:-:S04]  /*0ad0*/  LEA R24, P2, R25, UR6, 0x2 ;  /* 0x0000000619187c11 */ /* 0x000fc8000f8410ff */
[----:B------:R-:W-:Y:S02]  /*0ae0*/  LEA.HI.X R25, R25, UR7, R29, 0x2, P2 ;  /* 0x0000000719197c11 */ /* 0x000fe400090f141d */
[----:B------:R-:W4:Y:S04]  /*0af0*/  LDG.E.CONSTANT R29, desc[UR14][R18.64] ;  /* 0x0000000e121d7981 */ /* 0x000f28000c1e9900 */
[----:B------:R0:W4:Y:S01]  /*0b00*/  LDG.E.CONSTANT R24, desc[UR14][R24.64] ;  /* 0x0000000e18187981 */ /* 0x000122000c1e9900 */
[----:B--2---:R-:W-:Y:S01]  /*0b10*/  FFMA R27, R22, R31, R27 ;  /* 0x0000001f161b7223 */ /* 0x004fe2000000001b */
[----:B------:R-:W-:-:S03]  /*0b20*/  IADD3 R31, P2, PT, R32, UR12, RZ ;  /* 0x0000000c201f7c10 */ /* 0x000fc6000ff5e0ff */
[----:B---3--:R-:W-:Y:S01]  /*0b30*/  FFMA R33, R20, R33, R27 ;  /* 0x0000002114217223 */ /* 0x008fe2000000001b */
[----:B------:R-:W-:Y:S02]  /*0b40*/  LEA.HI.X.SX32 R23, R32, RZ, 0x1, P2 ;  /* 0x000000ff20177211 */ /* 0x000fe400010f0eff */
[C---:B------:R-:W-:Y:S02]  /*0b50*/  LEA R22, P2, R31.reuse, UR6, 0x2 ;  /* 0x000000061f167c11 */ /* 0x040fe4000f8410ff */
[C---:B------:R-:W-:Y:S02]  /*0b60*/  IADD3 R27, P3, PT, R34.reuse, UR12, RZ ;  /* 0x0000000c221b7c10 */ /* 0x040fe4000ff7e0ff */
[----:B------:R-:W-:Y:S02]  /*0b70*/  LEA.HI.X R23, R31, UR7, R23, 0x2, P2 ;  /* 0x000000071f177c11 */ /* 0x000fe400090f1417 */
[----:B------:R-:W-:Y:S01]  /*0b80*/  LEA.HI.X.SX32 R21, R34, RZ, 0x1, P3 ;  /* 0x000000ff22157211 */ /* 0x000fe200018f0eff */
[----:B------:R-:W2:Y:S01]  /*0b90*/  LDG.E.CONSTANT R31, desc[UR14][R18.64+0x8] ;  /* 0x0000080e121f7981 */ /* 0x000ea2000c1e9900 */
[----:B------:R-:W-:-:S02]  /*0ba0*/  LEA R20, P2, R27, UR6, 0x2 ;  /* 0x000000061b147c11 */ /* 0x000fc4000f8410ff */
[----:B0-----:R-:W-:Y:S01]  /*0bb0*/  IADD3 R25, P3, PT, R36, UR12, RZ ;  /* 0x0000000c24197c10 */ /* 0x001fe2000ff7e0ff */
[----:B----4-:R-:W-:Y:S01]  /*0bc0*/  FFMA R29, R24, R29, R33 ;  /* 0x0000001d181d7223 */ /* 0x010fe20000000021 */
[----:B------:R-:W-:Y:S01]  /*0bd0*/  LEA.HI.X R21, R27, UR7, R21, 0x2, P2 ;  /* 0x000000071b157c11 */ /* 0x000fe200090f1415 */
[----:B------:R-:W3:Y:S01]  /*0be0*/  LDG.E.CONSTANT R22, desc[UR14][R22.64] ;  /* 0x0000000e16167981 */ /* 0x000ee2000c1e9900 */
[----:B------:R-:W-:Y:S02]  /*0bf0*/  LEA.HI.X.SX32 R27, R36, RZ, 0x1, P3 ;  /* 0x000000ff241b7211 */ /* 0x000fe400018f0eff */
        /* <DEDUP_REMOVED lines=23> */
.L_x_69:
[----:B------:R-:W-:-:S09]  /*0d70*/  UISETP.NE.AND UP1, UPT, UR19, URZ, UPT ;  /* 0x000000ff1300728c */ /* 0x000fd2000bf25270 */
[----:B------:R-:W-:Y:S05]  /*0d80*/  BRA.U !UP1, `(.L_x_71) ;  /* 0x00000005092c7547 */ /* 0x000fea000b800000 */
[----:B------:R-:W-:Y:S02]  /*0d90*/  UIADD3 UR4, UPT, UPT, UR19, -0x1, URZ ;  /* 0xffffffff13047890 */ /* 0x000fe4000fffe0ff */
[----:B------:R-:W-:Y:S02]  /*0da0*/  UISETP.NE.AND UP2, UPT, UR20, URZ, UPT ;  /* 0x000000ff1400728c */ /* 0x000fe4000bf45270 */
[----:B------:R-:W-:-:S09]  /*0db0*/  UISETP.GE.U32.AND UP1, UPT, UR4, 0x3, UPT ;  /* 0x000000030400788c */ /* 0x000fd2000bf26070 */
[----:B------:R-:W-:Y:S05]  /*0dc0*/  BRA.U !UP1, `(.L_x_72) ;  /* 0x00000001098c7547 */ /* 0x000fea000b800000 */
[----:B------:R-:W1:Y:S01]  /*0dd0*/  LDCU.64 UR6, c[0x0][0x3a8] ;  /* 0x00007500ff0677ac */ /* 0x000e620008000a00 */
[C---:B------:R-:W-:Y:S02]  /*0de0*/  IMAD R12, R23.reuse, R13, R0 ;  /* 0x0000000d170c7224 */ /* 0x040fe400078e0200 */
[----:B0-----:R-:W-:-:S03]  /*0df0*/  IMAD.WIDE.U32 R26, R23, 0x4, R16 ;  /* 0x00000004171a7825 */ /* 0x001fc600078e0010 */
[CC--:B------:R-:W-:Y:S02]  /*0e00*/  IADD3 R14, PT, PT, R12.reuse, R13.reuse, RZ ;  /* 0x0000000d0c0e7210 */ /* 0x0c0fe40007ffe0ff */
[----:B------:R-:W-:Y:S01]  /*0e10*/  IADD3 R20, P2, PT, R12, UR12, RZ ;  /* 0x0000000c0c147c10 */ /* 0x000fe2000ff5e0ff */
[----:B------:R-:W2:Y:S01]  /*0e20*/  LDG.E.CONSTANT R31, desc[UR14][R26.64+0xc] ;  /* 0x00000c0e1a1f7981 */ /* 0x000ea2000c1e9900 */
[----:B------:R-:W-:Y:S02]  /*0e30*/  IADD3 R19, P3, PT, R14, UR12, RZ ;  /* 0x0000000c0e137c10 */ /* 0x000fe4000ff7e0ff */
[----:B------:R-:W-:Y:S02]  /*0e40*/  LEA.HI.X.SX32 R21, R12, RZ, 0x1, P2 ;  /* 0x000000ff0c157211 */ /* 0x000fe400010f0eff */
[C---:B------:R-:W-:Y:S02]  /*0e50*/  IADD3 R12, PT, PT, R14.reuse, R13, RZ ;  /* 0x0000000d0e0c7210 */ /* 0x040fe40007ffe0ff */
[----:B------:R-:W-:-:S02]  /*0e60*/  LEA.HI.X.SX32 R14, R14, RZ, 0x1, P3 ;  /* 0x000000ff0e0e7211 */ /* 0x000fc400018f0eff */
[C---:B-1----:R-:W-:Y:S02]  /*0e70*/  LEA R28, P2, R20.reuse, UR6, 0x2 ;  /* 0x00000006141c7c11 */ /* 0x042fe4000f8410ff */
[C---:B------:R-:W-:Y:S02]  /*0e80*/  LEA R18, P3, R19.reuse, UR6, 0x2 ;  /* 0x0000000613127c11 */ /* 0x040fe4000f8610ff */
[----:B------:R-:W-:Y:S02]  /*0e90*/  LEA.HI.X R29, R20, UR7, R21, 0x2, P2 ;  /* 0x00000007141d7c11 */ /* 0x000fe400090f1415 */
[C---:B------:R-:W-:Y:S02]  /*0ea0*/  IADD3 R21, P2, PT, R12.reuse, UR12, RZ ;  /* 0x0000000c0c157c10 */ /* 0x040fe4000ff5e0ff */
[----:B------:R-:W-:Y:S02]  /*0eb0*/  LEA.HI.X R19, R19, UR7, R14, 0x2, P3 ;  /* 0x0000000713137c11 */ /* 0x000fe400098f140e */
[C---:B------:R-:W-:Y:S01]  /*0ec0*/  IADD3 R14, PT, PT, R12.reuse, R13, RZ ;  /* 0x0000000d0c0e7210 */ /* 0x040fe20007ffe0ff */
[----:B------:R-:W3:Y:S01]  /*0ed0*/  LDG.E.CONSTANT R29, desc[UR14][R28.64] ;  /* 0x0000000e1c1d7981 */ /* 0x000ee2000c1e9900 */
[----:B------:R-:W-:-:S02]  /*0ee0*/  LEA.HI.X.SX32 R12, R12, RZ, 0x1, P2 ;  /* 0x000000ff0c0c7211 */ /* 0x000fc400010f0eff */
[C---:B------:R-:W-:Y:S01]  /*0ef0*/  LEA R20, P2, R21.reuse, UR6, 0x2 ;  /* 0x0000000615147c11 */ /* 0x040fe2000f8410ff */
[----:B------:R-:W4:Y:S01]  /*0f00*/  LDG.E.CONSTANT R19, desc[UR14][R18.64] ;  /* 0x0000000e12137981 */ /* 0x000f22000c1e9900 */
[C---:B------:R-:W-:Y:S02]  /*0f10*/  IADD3 R25, P3, PT, R14.reuse, UR12, RZ ;  /* 0x0000000c0e197c10 */ /* 0x040fe4000ff7e0ff */
[----:B------:R-:W-:Y:S02]  /*0f20*/  LEA.HI.X R21, R21, UR7, R12, 0x2, P2 ;  /* 0x0000000715157c11 */ /* 0x000fe400090f140c */
[----:B------:R-:W3:Y:S01]  /*0f30*/  LDG.E.CONSTANT R12, desc[UR14][R26.64] ;  /* 0x0000000e1a0c7981 */ /* 0x000ee2000c1e9900 */
[----:B------:R-:W-:Y:S02]  /*0f40*/  LEA.HI.X.SX32 R30, R14, RZ, 0x1, P3 ;  /* 0x000000ff0e1e7211 */ /* 0x000fe400018f0eff */
[C---:B------:R-:W-:Y:S01]  /*0f50*/  LEA R24, P2, R25.reuse, UR6, 0x2 ;  /* 0x0000000619187c11 */ /* 0x040fe2000f8410ff */
[----:B------:R-:W4:Y:S03]  /*0f60*/  LDG.E.CONSTANT R14, desc[UR14][R26.64+0x4] ;  /* 0x0000040e1a0e7981 */ /* 0x000f26000c1e9900 */
[----:B------:R-:W-:Y:S01]  /*0f70*/  LEA.HI.X R25, R25, UR7, R30, 0x2, P2 ;  /* 0x0000000719197c11 */ /* 0x000fe200090f141e */
[----:B------:R-:W5:Y:S04]  /*0f80*/  LDG.E.CONSTANT R21, desc[UR14][R20.64] ;  /* 0x0000000e14157981 */ /* 0x000f68000c1e9900 */
[----:B------:R-:W5:Y:S04]  /*0f90*/  LDG.E.CONSTANT R30, desc[UR14][R26.64+0x8] ;  /* 0x0000080e1a1e7981 */ /* 0x000f68000c1e9900 */
[----:B------:R-:W2:Y:S01]  /*0fa0*/  LDG.E.CONSTANT R25, desc[UR14][R24.64] ;  /* 0x0000000e18197981 */ /* 0x000ea2000c1e9900 */
[----:B------:R-:W-:-:S02]  /*0fb0*/  VIADD R23, R23, 0x4 ;  /* 0x0000000417177836 */ /* 0x000fc40000000000 */
[----:B---3--:R-:W-:-:S04]  /*0fc0*/  FFMA R12, R29, R12, R22 ;  /* 0x0000000c1d0c7223 */ /* 0x008fc80000000016 */
[----:B----4-:R-:W-:-:S04]  /*0fd0*/  FFMA R12, R19, R14, R12 ;  /* 0x0000000e130c7223 */ /* 0x010fc8000000000c */
[----:B-----5:R-:W-:-:S04]  /*0fe0*/  FFMA R12, R21, R30, R12 ;  /* 0x0000001e150c7223 */ /* 0x020fc8000000000c */
[----:B--2---:R-:W-:-:S07]  /*0ff0*/  FFMA R22, R25, R31, R12 ;  /* 0x0000001f19167223 */ /* 0x004fce000000000c */
.L_x_72:
[----:B------:R-:W-:Y:S05]  /*1000*/  BRA.U !UP2, `(.L_x_71) ;  /* 0x000000010a8c7547 */ /* 0x000fea000b800000 */
[----:B------:R-:W1:Y:S01]  /*1010*/  LDCU UR4, c[0x0][0x3ec] ;  /* 0x00007d80ff0477ac */ /* 0x000e620008000800 */
[----:B------:R-:W-:Y:S02]  /*1020*/  UISETP.NE.AND UP1, UPT, UR20, 0x1, UPT ;  /* 0x000000011400788c */ /* 0x000fe4000bf25270 */
[----:B-1----:R-:W-:-:S04]  /*1030*/  ULOP3.LUT UR4, UR4, 0x1, URZ, 0xc0, !UPT ;  /* 0x0000000104047892 */ /* 0x002fc8000f8ec0ff */
[----:B------:R-:W-:-:S03]  /*1040*/  UISETP.NE.AND UP2, UPT, UR4, URZ, UPT ;  /* 0x000000ff0400728c */ /* 0x000fc6000bf45270 */
[----:B------:R-:W-:Y:S08]  /*1050*/  BRA.U !UP1, `(.L_x_73) ;  /* 0x00000001094c7547 */ /* 0x000ff0000b800000 */
[----:B------:R-:W1:Y:S01]  /*1060*/  LDCU.64 UR6, c[0x0][0x3a8] ;  /* 0x00007500ff0677ac */ /* 0x000e620008000a00 */
[C---:B------:R-:W-:Y:S02]  /*1070*/  IMAD R12, R23.reuse, R13, R0 ;  /* 0x0000000d170c7224 */ /* 0x040fe400078e0200 */
[----:B------:R-:W-:-:S03]  /*1080*/  IMAD.WIDE.U32 R20, R23, 0x4, R16 ;  /* 0x0000000417147825 */ /* 0x000fc600078e0010 */
[C---:B------:R-:W-:Y:S02]  /*1090*/  IADD3 R14, P2, PT, R12.reuse, UR12, RZ ;  /* 0x0000000c0c0e7c10 */ /* 0x040fe4000ff5e0ff */
[C---:B------:R-:W-:Y:S02]  /*10a0*/  IADD3 R24, PT, PT, R12.reuse, R13, RZ ;  /* 0x0000000d0c187210 */ /* 0x040fe40007ffe0ff */
[----:B------:R-:W-:Y:S02]  /*10b0*/  LEA.HI.X.SX32 R19, R12, RZ, 0x1, P2 ;  /* 0x000000ff0c137211 */ /* 0x000fe400010f0eff */
[----:B------:R-:W-:Y:S01]  /*10c0*/  IADD3 R25, P3, PT, R24, UR12, RZ ;  /* 0x0000000c18197c10 */ /* 0x000fe2000ff7e0ff */
[----:B------:R-:W2:Y:S01]  /*10d0*/  LDG.E.CONSTANT R12, desc[UR14][R20.64] ;  /* 0x0000000e140c7981 */ /* 0x000ea2000c1e9900 */
[----:B-1----:R-:W-:-:S04]  /*10e0*/  LEA R18, P2, R14, UR6, 0x2 ;  /* 0x000000060e127c11 */ /* 0x002fc8000f8410ff */
[----:B------:R-:W-:Y:S02]  /*10f0*/  LEA.HI.X R19, R14, UR7, R19, 0x2, P2 ;  /* 0x000000070e137c11 */ /* 0x000fe400090f1413 */
[----:B------:R-:W-:Y:S02]  /*1100*/  LEA.HI.X.SX32 R14, R24, RZ, 0x1, P3 ;  /* 0x000000ff180e7211 */ /* 0x000fe400018f0eff */
[C---:B------:R-:W-:Y:S02]  /*1110*/  LEA R24, P2, R25.reuse, UR6, 0x2 ;  /* 0x0000000619187c11 */ /* 0x040fe4000f8410ff */
[----:B------:R-:W2:Y:S02]  /*1120*/  LDG.E.CONSTANT R19, desc[UR14][R18.64] ;  /* 0x0000000e12137981 */ /* 0x000ea4000c1e9900 */
[----:B------:R-:W-:Y:S02]  /*1130*/  LEA.HI.X R25, R25, UR7, R14, 0x2, P2 ;  /* 0x0000000719197c11 */ /* 0x000fe400090f140e */
[----:B------:R-:W3:Y:S04]  /*1140*/  LDG.E.CONSTANT R14, desc[UR14][R20.64+0x4] ;  /* 0x0000040e140e7981 */ /* 0x000ee8000c1e9900 */
[----:B------:R-:W3:Y:S01]  /*1150*/  LDG.E.CONSTANT R25, desc[UR14][R24.64] ;  /* 0x0000000e18197981 */ /* 0x000ee2000c1e9900 */
[----:B------:R-:W-:Y:S01]  /*1160*/  IADD3 R23, PT, PT, R23, 0x2, RZ ;  /* 0x0000000217177810 */ /* 0x000fe20007ffe0ff */
[----:B--2---:R-:W-:-:S04]  /*1170*/  FFMA R12, R19, R12, R22 ;  /* 0x0000000c130c7223 */ /* 0x004fc80000000016 */
[----:B---3--:R-:W-:-:S07]  /*1180*/  FFMA R22, R25, R14, R12 ;  /* 0x0000000e19167223 */ /* 0x008fce000000000c */
.L_x_73:
[----:B------:R-:W-:Y:S05]  /*1190*/  BRA.U !UP2, `(.L_x_71) ;  /* 0x000000010a287547 */ /* 0x000fea000b800000 */
[----:B------:R-:W1:Y:S01]  /*11a0*/  LDCU.64 UR6, c[0x0][0x3a8] ;  /* 0x00007500ff0677ac */ /* 0x000e620008000a00 */
[C---:B------:R-:W-:Y:S02]  /*11b0*/  IMAD R12, R23.reuse, R13, R0 ;  /* 0x0000000d170c7224 */ /* 0x040fe400078e0200 */
[----:B------:R-:W-:-:S03]  /*11c0*/  IMAD.WIDE.U32 R16, R23, 0x4, R16 ;  /* 0x0000000417107825 */ /* 0x000fc600078e0010 */
[----:B------:R-:W-:-:S03]  /*11d0*/  IADD3 R14, P2, PT, R12, UR12, RZ ;  /* 0x0000000c0c0e7c10 */ /* 0x000fc6000ff5e0ff */
[----:B------:R-:W2:Y:S01]  /*11e0*/  LDG.E.CONSTANT R16, desc[UR14][R16.64] ;  /* 0x0000000e10107981 */ /* 0x000ea2000c1e9900 */
[----:B------:R-:W-:Y:S02]  /*11f0*/  LEA.HI.X.SX32 R19, R12, RZ, 0x1, P2 ;  /* 0x000000ff0c137211 */ /* 0x000fe400010f0eff */
[----:B-1----:R-:W-:-:S04]  /*1200*/  LEA R18, P2, R14, UR6, 0x2 ;  /* 0x000000060e127c11 */ /* 0x002fc8000f8410ff */
[----:B------:R-:W-:-:S06]  /*1210*/  LEA.HI.X R19, R14, UR7, R19, 0x2, P2 ;  /* 0x000000070e137c11 */ /* 0x000fcc00090f1413 */
[----:B------:R-:W2:Y:S02]  /*1220*/  LDG.E.CONSTANT R19, desc[UR14][R18.64] ;  /* 0x0000000e12137981 */ /* 0x000ea4000c1e9900 */
[----:B--2---:R-:W-:-:S07]  /*1230*/  FFMA R22, R19, R16, R22 ;  /* 0x0000001013167223 */ /* 0x004fce0000000016 */
.L_x_71:
[----:B------:R-:W1:Y:S01]  /*1240*/  LDC.64 R16, c[0x0][0x3c8] ;  /* 0x0000f200ff107b82 */ /* 0x000e620000000a00 */
[----:B------:R-:W-:-:S05]  /*1250*/  IADD3 R19, PT, PT, R0, R15, RZ ;  /* 0x0000000f00137210 */ /* 0x000fca0007ffe0ff */
[----:B-1----:R-:W-:-:S05]  /*1260*/  IMAD.WIDE R16, R19, 0x4, R16 ;  /* 0x0000000413107825 */ /* 0x002fca00078e0210 */
[----:B------:R1:W-:Y:S02]  /*1270*/  STG.E desc[UR14][R16.64], R22 ;  /* 0x0000001610007986 */ /* 0x0003e4000c10190e */
.L_x_68:
[----:B------:R-:W-:Y:S05]  /*1280*/  BSYNC.RECONVERGENT B0 ;  /* 0x0000000000007941 */ /* 0x000fea0003800200 */
.L_x_67:
[----:B-1----:R-:W1:Y:S01]  /*1290*/  LDC.64 R16, c[0x0][0x380] ;  /* 0x0000e000ff107b82 */ /* 0x002e620000000a00 */
[----:B------:R-:W2:Y:S01]  /*12a0*/  LDCU.64 UR6, c[0x0][0x3a8] ;  /* 0x00007500ff0677ac */ /* 0x000ea20008000a00 */
[----:B------:R-:W-:Y:S01]  /*12b0*/  SHF.R.S32.HI R12, RZ, 0x1f, R15 ;  /* 0x0000001fff0c7819 */ /* 0x000fe2000001140f */
[----:B------:R-:W-:Y:S01]  /*12c0*/  BSSY.RECONVERGENT B0, `(.L_x_74) ;  /* 0x0000094000007945 */ /* 0x000fe20003800200 */
[----:B------:R-:W-:-:S04]  /*12d0*/  UIMAD UR4, UR16, UR11, URZ ;  /* 0x0000000b100472a4 */ /* 0x000fc8000f8e02ff */
[----:B--2---:R-:W-:Y:S01]  /*12e0*/  UIMAD.WIDE UR6, UR4, 0x4, UR6 ;  /* 0x00000004040678a5 */ /* 0x004fe2000f8e0206 */
[----:B------:R-:W-:Y:S01]  /*12f0*/  BAR.SYNC.DEFER_BLOCKING 0x0 ;  /* 0x0000000000007b1d */ /* 0x000fe20000010000 */
[----:B-1----:R-:W-:-:S04]  /*1300*/  LEA R16, P2, R15, R16, 0x2 ;  /* 0x000000100f107211 */ /* 0x002fc800078410ff */
[----:B------:R-:W-:Y:S01]  /*1310*/  LEA.HI.X R17, R15, R17, R12, 0x2, P2 ;  /* 0x000000110f117211 */ /* 0x000fe200010f140c */
[----:B------:R-:W-:Y:S08]  /*1320*/  @P1 BRA `(.L_x_75) ;  /* 0x0000000800341947 */ /* 0x000ff00003800000 */
[----:B------:R-:W1:Y:S01]  /*1330*/  LDCU UR4, c[0x0][0x3ec] ;  /* 0x00007d80ff0477ac */ /* 0x000e620008000800 */
[----:B------:R-:W-:Y:S01]  /*1340*/  HFMA2 R25, -RZ, RZ, 0, 0 ;  /* 0x00000000ff197431 */ /* 0x000fe200000001ff */
[----:B------:R-:W-:Y:S01]  /*1350*/  MOV R23, RZ ;  /* 0x000000ff00177202 */ /* 0x000fe20000000f00 */
[----:B-1----:R-:W-:-:S04]  /*1360*/  UIADD3 UR12, UPT, UPT, UR4, -0x1, URZ ;  /* 0xffffffff040c7890 */ /* 0x002fc8000fffe0ff */
[----:B------:R-:W-:-:S09]  /*1370*/  UISETP.GE.U32.AND UP1, UPT, UR12, 0xf, UPT ;  /* 0x0000000f0c00788c */ /* 0x000fd2000bf26070 */
[----:B------:R-:W-:Y:S05]  /*1380*/  BRA.U !UP1, `(.L_x_76) ;  /* 0x0000000109e87547 */ /* 0x000fea000b800000 */
[----:B------:R-:W-:Y:S02]  /*1390*/  MOV R25, RZ ;  /* 0x000000ff00197202 */ /* 0x000fe40000000f00 */
[----:B------:R-:W-:-:S07]  /*13a0*/  MOV R23, RZ ;  /* 0x000000ff00177202 */ /* 0x000fce0000000f00 */
.L_x_77:
[----:B------:R-:W-:Y:S02]  /*13b0*/  HFMA2 R19, -RZ, RZ, 0, 2.384185791015625e-07 ;  /* 0x00000004ff137431 */ /* 0x000fe400000001ff */
[----:B------:R-:W-:Y:S02]  /*13c0*/  IMAD R18, R0, R13, R23 ;  /* 0x0000000d00127224 */ /* 0x000fe400078e0217 */
[----:B------:R-:W-:-:S05]  /*13d0*/  IMAD.WIDE.U32 R20, R23, 0x4, R16 ;  /* 0x0000000417147825 */ /* 0x000fca00078e0010 */
[----:B------:R-:W2:Y:S01]  /*13e0*/  LDG.E.CONSTANT R24, desc[UR14][R20.64] ;  /* 0x0000000e14187981 */ /* 0x000ea2000c1e9900 */
[----:B------:R-:W-:-:S03]  /*13f0*/  IMAD.WIDE R18, R18, R19, UR6 ;  /* 0x0000000612127e25 */ /* 0x000fc6000f8e0213 */
[----:B------:R-:W3:Y:S04]  /*1400*/  LDG.E.CONSTANT R32, desc[UR14][R20.64+0x4] ;  /* 0x0000040e14207981 */ /* 0x000ee8000c1e9900 */
[----:B------:R-:W2:Y:S04]  /*1410*/  LDG.E.CONSTANT R22, desc[UR14][R18.64] ;  /* 0x0000000e12167981 */ /* 0x000ea8000c1e9900 */
[----:B------:R-:W3:Y:S04]  /*1420*/  LDG.E.CONSTANT R29, desc[UR14][R18.64+0x4] ;  /* 0x0000040e121d7981 */ /* 0x000ee8000c1e9900 */
[----:B------:R-:W4:Y:S04]  /*1430*/  LDG.E.CONSTANT R14, desc[UR14][R20.64+0x8] ;  /* 0x0000080e140e7981 */ /* 0x000f28000c1e9900 */
[----:B0-----:R-:W4:Y:S04]  /*1440*/  LDG.E.CONSTANT R27, desc[UR14][R18.64+0x8] ;  /* 0x0000080e121b7981 */ /* 0x001f28000c1e9900 */
        /* <DEDUP_REMOVED lines=8> */
[----:B------:R-:W2:Y:S01]  /*14d0*/  LDG.E.CONSTANT R24, desc[UR14][R20.64+0x18] ;  /* 0x0000180e14187981 */ /* 0x000ea2000c1e9900 */
[----:B---3--:R-:W-:-:S03]  /*14e0*/  FFMA R22, R29, R32, R22 ;  /* 0x000000201d167223 */ /* 0x008fc60000000016 */
[----:B------:R-:W2:Y:S04]  /*14f0*/  LDG.E.CONSTANT R29, desc[UR14][R18.64+0x18] ;  /* 0x0000180e121d7981 */ /* 0x000ea8000c1e9900 */
[----:B------:R-:W3:Y:S01]  /*1500*/  LDG.E.CONSTANT R25, desc[UR14][R18.64+0x1c] ;  /* 0x00001c0e12197981 */ /* 0x000ee2000c1e9900 */
[----:B----4-:R-:W-:-:S03]  /*1510*/  FFMA R32, R27, R14, R22 ;  /* 0x0000000e1b207223 */ /* 0x010fc60000000016 */
[----:B------:R-:W3:Y:S04]  /*1520*/  LDG.E.CONSTANT R14, desc[UR14][R20.64+0x1c] ;  /* 0x00001c0e140e7981 */ /* 0x000ee8000c1e9900 */
[----:B------:R-:W4:Y:S04]  /*1530*/  LDG.E.CONSTANT R22, desc[UR14][R20.64+0x20] ;  /* 0x0000200e14167981 */ /* 0x000f28000c1e9900 */
[----:B------:R-:W4:Y:S01]  /*1540*/  LDG.E.CONSTANT R27, desc[UR14][R18.64+0x20] ;  /* 0x0000200e121b7981 */ /* 0x000f22000c1e9900 */
[----:B-----5:R-:W-:-:S03]  /*1550*/  FFMA R26, R31, R26, R32 ;  /* 0x0000001a1f1a7223 */ /* 0x020fc60000000020 */
[----:B------:R-:W5:Y:S01]  /*1560*/  LDG.E.CONSTANT R31, desc[UR14][R18.64+0x24] ;  /* 0x0000240e121f7981 */ /* 0x000f62000c1e9900 */
[----:B------:R-:W-:-:S03]  /*1570*/  FFMA R28, R33, R28, R26 ;  /* 0x0000001c211c7223 */ /* 0x000fc6000000001a */
[----:B------:R-:W5:Y:S04]  /*1580*/  LDG.E.CONSTANT R26, desc[UR14][R20.64+0x24] ;  /* 0x0000240e141a7981 */ /* 0x000f68000c1e9900 */
[----:B------:R-:W5:Y:S01]  /*1590*/  LDG.E.CONSTANT R33, desc[UR14][R20.64+0x28] ;  /* 0x0000280e14217981 */ /* 0x000f62000c1e9900 */
[----:B------:R-:W-:-:S03]  /*15a0*/  FFMA R30, R35, R30, R28 ;  /* 0x0000001e231e7223 */ /* 0x000fc6000000001c */
        /* <DEDUP_REMOVED lines=11> */
[----:B------:R-:W4:Y:S04]  /*1660*/  LDG.E.CONSTANT R27, desc[UR14][R18.64+0x34] ;  /* 0x0000340e121b7981 */ /* 0x000f28000c1e9900 */
[----:B------:R-:W4:Y:S01]  /*1670*/  LDG.E.CONSTANT R22, desc[UR14][R20.64+0x38] ;  /* 0x0000380e14167981 */ /* 0x000f22000c1e9900 */
[----:B-----5:R-:W-:Y:S01]  /*1680*/  FFMA R31, R31, R26, R34 ;  /* 0x0000001a1f1f7223 */ /* 0x020fe20000000022 */
[----:B------:R-:W-:-:S03]  /*1690*/  IADD3 R23, PT, PT, R23, 0x10, RZ ;  /* 0x0000001017177810 */ /* 0x000fc60007ffe0ff */
[----:B------:R-:W-:Y:S01]  /*16a0*/  FFMA R31, R28, R33, R31 ;  /* 0x000000211c1f7223 */ /* 0x000fe2000000001f */
[----:B------:R-:W-:-:S03]  /*16b0*/  ISETP.NE.AND P2, PT, R23, UR9, PT ;  /* 0x0000000917007c0c */ /* 0x000fc6000bf45270 */
[----:B--2---:R-:W-:-:S04]  /*16c0*/  FFMA R24, R24, R29, R31 ;  /* 0x0000001d18187223 */ /* 0x004fc8000000001f */
[----:B---3--:R-:W-:-:S04]  /*16d0*/  FFMA R14, R25, R14, R24 ;  /* 0x0000000e190e7223 */ /* 0x008fc80000000018 */
[----:B----4-:R-:W-:-:S04]  /*16e0*/  FFMA R14, R27, R30, R14 ;  /* 0x0000001e1b0e7223 */ /* 0x010fc8000000000e */
[----:B------:R-:W-:-:S04]  /*16f0*/  FFMA R14, R35, R22, R14 ;  /* 0x00000016230e7223 */ /* 0x000fc8000000000e */
[----:B------:R-:W-:Y:S01]  /*1700*/  FFMA R25, R37, R32, R14 ;  /* 0x0000002025197223 */ /* 0x000fe2000000000e */
[----:B------:R-:W-:Y:S06]  /*1710*/  @P2 BRA `(.L_x_77) ;  /* 0xfffffffc00242947 */ /* 0x000fec000383ffff */
[----:B------:R-:W-:-:S07]  /*1720*/  MOV R23, UR9 ;  /* 0x0000000900177c02 */ /* 0x000fce0008000f00 */
.L_x_76:
[----:B------:R-:W-:-:S04]  /*1730*/  ULOP3.LUT UR4, UR4, 0xf, URZ, 0xc0, !UPT ;  /* 0x0000000f04047892 */ /* 0x000fc8000f8ec0ff */
[----:B------:R-:W-:-:S09]  /*1740*/  UISETP.NE.AND UP1, UPT, UR4, URZ, UPT ;  /* 0x000000ff0400728c */ /* 0x000fd2000bf25270 */
[----:B------:R-:W-:Y:S05]  /*1750*/  BRA.U !UP1, `(.L_x_78) ;  /* 0x0000000509247547 */ /* 0x000fea000b800000 */
[----:B------:R-:W-:Y:S02]  /*1760*/  UIADD3 UR4, UPT, UPT, UR4, -0x1, URZ ;  /* 0xffffffff04047890 */ /* 0x000fe4000fffe0ff */
[----:B------:R-:W-:Y:S02]  /*1770*/  UISETP.NE.AND UP2, UPT, UR19, URZ, UPT ;  /* 0x000000ff1300728c */ /* 0x000fe4000bf45270 */
[----:B------:R-:W-:-:S09]  /*1780*/  UISETP.GE.U32.AND UP1, UPT, UR4, 0x7, UPT ;  /* 0x000000070400788c */ /* 0x000fd2000bf26070 */
[----:B------:R-:W-:Y:S05]  /*1790*/  BRA.U !UP1, `(.L_x_79) ;  /* 0x0000000109747547 */ /* 0x000fea000b800000 */
[----:B------:R-:W-:Y:S01]  /*17a0*/  MOV R21, 0x4 ;  /* 0x0000000400157802 */ /* 0x000fe20000000f00 */
[----:B------:R-:W-:Y:S02]  /*17b0*/  IMAD R20, R0, R13, R23 ;  /* 0x0000000d00147224 */ /* 0x000fe400078e0217 */
[----:B------:R-:W-:-:S04]  /*17c0*/  IMAD.WIDE.U32 R18, R23, 0x4, R16 ;  /* 0x0000000417127825 */ /* 0x000fc800078e0010 */
[----:B------:R-:W-:Y:S01]  /*17d0*/  IMAD.WIDE R20, R20, R21, UR6 ;  /* 0x0000000614147e25 */ /* 0x000fe2000f8e0215 */
[----:B0-----:R-:W2:Y:S04]  /*17e0*/  LDG.E.CONSTANT R28, desc[UR14][R18.64] ;  /* 0x0000000e121c7981 */ /* 0x001ea8000c1e9900 */
        /* <DEDUP_REMOVED lines=24> */
.L_x_79:
[----:B------:R-:W-:Y:S05]  /*1970*/  BRA.U !UP2, `(.L_x_78) ;  /* 0x000000010a9c7547 */ /* 0x000fea000b800000 */
[----:B------:R-:W-:Y:S02]  /*1980*/  UIADD3 UR4, UPT, UPT, UR19, -0x1, URZ ;  /* 0xffffffff13047890 */ /* 0x000fe4000fffe0ff */
[----:B------:R-:W-:Y:S02]  /*1990*/  UISETP.NE.AND UP2, UPT, UR20, URZ, UPT ;  /* 0x000000ff1400728c */ /* 0x000fe4000bf45270 */
[----:B------:R-:W-:-:S09]  /*19a0*/  UISETP.GE.U32.AND UP1, UPT, UR4, 0x3, UPT ;  /* 0x000000030400788c */ /* 0x000fd2000bf26070 */
[----:B------:R-:W-:Y:S05]  /*19b0*/  BRA.U !UP1, `(.L_x_80) ;  /* 0x0000000109447547 */ /* 0x000fea000b800000 */
[----:B------:R-:W-:Y:S02]  /*19c0*/  HFMA2 R21, -RZ, RZ, 0, 2.384185791015625e-07 ;  /* 0x00000004ff157431 */ /* 0x000fe400000001ff */
[----:B------:R-:W-:Y:S02]  /*19d0*/  IMAD R20, R0, R13, R23 ;  /* 0x0000000d00147224 */ /* 0x000fe400078e0217 */
[----:B------:R-:W-:-:S05]  /*19e0*/  IMAD.WIDE.U32 R18, R23, 0x4, R16 ;  /* 0x0000000417127825 */ /* 0x000fca00078e0010 */
[----:B------:R-:W2:Y:S01]  /*19f0*/  LDG.E.CONSTANT R22, desc[UR14][R18.64] ;  /* 0x0000000e12167981 */ /* 0x000ea2000c1e9900 */
[----:B------:R-:W-:-:S03]  /*1a00*/  IMAD.WIDE R20, R20, R21, UR6 ;  /* 0x0000000614147e25 */ /* 0x000fc6000f8e0215 */
[----:B------:R-:W3:Y:S04]  /*1a10*/  LDG.E.CONSTANT R33, desc[UR14][R18.64+0x4] ;  /* 0x0000040e12217981 */ /* 0x000ee8000c1e9900 */
[----:B------:R-:W2:Y:S04]  /*1a20*/  LDG.E.CONSTANT R14, desc[UR14][R20.64] ;  /* 0x0000000e140e7981 */ /* 0x000ea8000c1e9900 */
[----:B0-----:R-:W3:Y:S04]  /*1a30*/  LDG.E.CONSTANT R27, desc[UR14][R20.64+0x4] ;  /* 0x0000040e141b7981 */ /* 0x001ee8000c1e9900 */
        /* <DEDUP_REMOVED lines=9> */
.L_x_80:
[----:B------:R-:W-:Y:S05]  /*1ad0*/  BRA.U !UP2, `(.L_x_78) ;  /* 0x000000010a447547 */ /* 0x000fea000b800000 */
[----:B------:R-:W-:Y:S01]  /*1ae0*/  MOV R21, 0x4 ;  /* 0x0000000400157802 */ /* 0x000fe20000000f00 */
[----:B------:R-:W-:Y:S02]  /*1af0*/  IMAD R20, R0, R13, R23 ;  /* 0x0000000d00147224 */ /* 0x000fe400078e0217 */
[----:B------:R-:W-:-:S04]  /*1b00*/  IMAD.WIDE.U32 R18, R23, 0x4, R16 ;  /* 0x0000000417127825 */ /* 0x000fc800078e0010 */
[----:B------:R-:W-:Y:S01]  /*1b10*/  IMAD.WIDE R20, R20, R21, UR6 ;  /* 0x0000000614147e25 */ /* 0x000fe2000f8e0215 */
        /* <DEDUP_REMOVED lines=13> */
.L_x_78:
[----:B------:R1:W-:Y:S02]  /*1bf0*/  STS [R8], R25 ;  /* 0x0000001908007388 */ /* 0x0003e40000000800 */
.L_x_75:
[----:B------:R-:W-:Y:S05]  /*1c00*/  BSYNC.RECONVERGENT B0 ;  /* 0x0000000000007941 */ /* 0x000fea0003800200 */
.L_x_74:
[----:B------:R-:W2:Y:S01]  /*1c10*/  LDCU UR22, c[0x0][0x3ec] ;  /* 0x00007d80ff1677ac */ /* 0x000ea20008000800 */
[----:B------:R-:W-:Y:S01]  /*1c20*/  BSSY.RECONVERGENT B0, `(.L_x_81) ;  /* 0x000000f000007945 */ /* 0x000fe20003800200 */
[----:B------:R-:W-:Y:S01]  /*1c30*/  BAR.SYNC.DEFER_BLOCKING 0x0 ;  /* 0x0000000000007b1d */ /* 0x000fe20000010000 */
[----:B------:R-:W-:Y:S01]  /*1c40*/  ISETP.NE.AND P2, PT, R0, RZ, PT ;  /* 0x000000ff0000720c */ /* 0x000fe20003f45270 */
[----:B------:R-:W-:-:S04]  /*1c50*/  UISETP.GE.U32.AND UP1, UPT, UR18, 0x2, UPT ;  /* 0x000000021200788c */ /* 0x000fc8000bf26070 */
[----:B------:R-:W-:Y:S08]  /*1c60*/  @P1 BRA `(.L_x_82) ;  /* 0x0000000000281947 */ /* 0x000ff00003800000 */
[----:B------:R-:W3:Y:S01]  /*1c70*/  LDCU.64 UR12, c[0x0][0x388] ;  /* 0x00007100ff0c77ac */ /* 0x000ee20008000a00 */
[----:B------:R-:W-:-:S04]  /*1c80*/  IADD3 R13, P3, PT, R0, R15, RZ ;  /* 0x0000000f000d7210 */ /* 0x000fc80007f7e0ff */
[----:B------:R-:W-:Y:S02]  /*1c90*/  IADD3.X R14, PT, PT, RZ, R12, RZ, P3, !PT ;  /* 0x0000000cff0e7210 */ /* 0x000fe40001ffe4ff */
[----:B---3--:R-:W-:-:S04]  /*1ca0*/  LEA R12, P3, R13, UR12, 0x2 ;  /* 0x0000000c0d0c7c11 */ /* 0x008fc8000f8610ff */
[----:B------:R-:W-:Y:S02]  /*1cb0*/  LEA.HI.X R13, R13, UR13, R14, 0x2, P3 ;  /* 0x0000000d0d0d7c11 */ /* 0x000fe400098f140e */
[----:B------:R-:W3:Y:S04]  /*1cc0*/  LDS R14, [R8] ;  /* 0x00000000080e7984 */ /* 0x000ee80000000800 */
[----:B------:R-:W3:Y:S01]  /*1cd0*/  LDG.E.CONSTANT R13, desc[UR14][R12.64] ;  /* 0x0000000e0c0d7981 */ /* 0x000ee2000c1e9900 */
[----:B------:R-:W-:Y:S01]  /*1ce0*/  LEA R19, R0, UR10, 0x2 ;  /* 0x0000000a00137c11 */ /* 0x000fe2000f8e10ff */
[----:B---3--:R-:W-:-:S05]  /*1cf0*/  FADD R14, R14, -R13 ;  /* 0x8000000d0e0e7221 */ /* 0x008fca0000000000 */
[----:B------:R3:W-:Y:S02]  /*1d00*/  STS [R19], R14 ;  /* 0x0000000e13007388 */ /* 0x0007e40000000800 */
.L_x_82:
[----:B--2---:R-:W-:Y:S05]  /*1d10*/  BSYNC.RECONVERGENT B0 ;  /* 0x0000000000007941 */ /* 0x004fea0003800200 */
.L_x_81:
[----:B------:R-:W-:Y:S01]  /*1d20*/  BAR.SYNC.DEFER_BLOCKING 0x0 ;  /* 0x0000000000007b1d */ /* 0x000fe20000010000 */
[----:B---3--:R-:W-:-:S05]  /*1d30*/  HFMA2 R19, -RZ, RZ, 0, 0 ;  /* 0x00000000ff137431 */ /* 0x008fca00000001ff */
[----:B------:R-:W-:Y:S04]  /*1d40*/  BSSY.RECONVERGENT B0, `(.L_x_83) ;  /* 0x0000010000007945 */ /* 0x000fe80003800200 */
[----:B------:R-:W-:Y:S05]  /*1d50*/  @P0 BRA `(.L_x_84) ;  /* 0x0000000000380947 */ /* 0x000fea0003800000 */
[----:B------:R-:W2:Y:S01]  /*1d60*/  S2R R13, SR_CgaCtaId ;  /* 0x00000000000d7919 */ /* 0x000ea20000008800 */
[----:B------:R-:W-:Y:S02]  /*1d70*/  MOV R12, 0x400 ;  /* 0x00000400000c7802 */ /* 0x000fe40000000f00 */
[----:B------:R-:W-:Y:S02]  /*1d80*/  MOV R19, RZ ;  /* 0x000000ff00137202 */ /* 0x000fe40000000f00 */
[----:B------:R-:W-:Y:S02]  /*1d90*/  MOV R14, R0 ;  /* 0x00000000000e7202 */ /* 0x000fe40000000f00 */
[----:B--2---:R-:W-:-:S07]  /*1da0*/  LEA R21, R13, R12, 0x18 ;  /* 0x0000000c0d157211 */ /* 0x004fce00078ec0ff */
.L_x_85:
[----:B------:R-:W-:-:S05]  /*1db0*/  MOV R13, 0x4 ;  /* 0x00000004000d7802 */ /* 0x000fca0000000f00 */
[----:B------:R-:W-:-:S06]  /*1dc0*/  IMAD.WIDE R12, R14, R13, UR6 ;  /* 0x000000060e0c7e25 */ /* 0x000fcc000f8e020d */
[----:B------:R-:W2:Y:S01]  /*1dd0*/  LDG.E.CONSTANT R12, desc[UR14][R12.64] ;  /* 0x0000000e0c0c7981 */ /* 0x000ea2000c1e9900 */
[C---:B------:R-:W-:Y:S01]  /*1de0*/  LEA R18, R14.reuse, R21, 0x2 ;  /* 0x000000150e127211 */ /* 0x040fe200078e10ff */
[----:B------:R-:W-:-:S05]  /*1df0*/  VIADD R14, R14, UR18 ;  /* 0x000000120e0e7c36 */ /* 0x000fca0008000000 */
[----:B------:R-:W2:Y:S01]  /*1e00*/  LDS R18, [R18] ;  /* 0x0000000012127984 */ /* 0x000ea20000000800 */
[----:B------:R-:W-:Y:S01]  /*1e10*/  ISETP.GE.AND P3, PT, R14, UR16, PT ;  /* 0x000000100e007c0c */ /* 0x000fe2000bf66270 */
[----:B--2---:R-:W-:-:S12]  /*1e20*/  FFMA R19, R12, R18, R19 ;  /* 0x000000120c137223 */ /* 0x004fd80000000013 */
[----:B------:R-:W-:Y:S05]  /*1e30*/  @!P3 BRA `(.L_x_85) ;  /* 0xfffffffc00dcb947 */ /* 0x000fea000383ffff */
.L_x_84:
[----:B------:R-:W-:Y:S05]  /*1e40*/  BSYNC.RECONVERGENT B0 ;  /* 0x0000000000007941 */ /* 0x000fea0003800200 */
.L_x_83:
[----:B------:R2:W-:Y:S01]  /*1e50*/  STS [R10], R19 ;  /* 0x000000130a007388 */ /* 0x0005e20000000800 */
[----:B------:R-:W-:Y:S06]  /*1e60*/  BAR.SYNC.DEFER_BLOCKING 0x0 ;  /* 0x0000000000007b1d */ /* 0x000fec0000010000 */
[----:B------:R-:W-:Y:S05]  /*1e70*/  BRA.U !UP1, `(.L_x_86) ;  /* 0x0000000109307547 */ /* 0x000fea000b800000 */
[----:B------:R-:W-:-:S07]  /*1e80*/  MOV R12, UR18 ;  /* 0x00000012000c7c02 */ /* 0x000fce0008000f00 */
.L_x_87:
[----:B------:R-:W-:-:S04]  /*1e90*/  SHF.R.U32.HI R21, RZ, 0x1, R12 ;  /* 0x00000001ff157819 */ /* 0x000fc8000001160c */
[----:B------:R-:W-:-:S13]  /*1ea0*/  ISETP.GE.U32.AND P3, PT, R0, R21, PT ;  /* 0x000000150000720c */ /* 0x000fda0003f66070 */
[----:B------:R-:W-:Y:S01]  /*1eb0*/  @!P3 LEA R13, R21, R10, 0x2 ;  /* 0x0000000a150db211 */ /* 0x000fe200078e10ff */
[----:B------:R-:W-:Y:S05]  /*1ec0*/  @!P3 LDS R14, [R10] ;  /* 0x000000000a0eb984 */ /* 0x000fea0000000800 */
[----:B------:R-:W2:Y:S02]  /*1ed0*/  @!P3 LDS R13, [R13] ;  /* 0x000000000d0db984 */ /* 0x000ea40000000800 */
[----:B--2---:R-:W-:-:S05]  /*1ee0*/  @!P3 FADD R19, R13, R14 ;  /* 0x0000000e0d13b221 */ /* 0x004fca0000000000 */
[----:B------:R3:W-:Y:S01]  /*1ef0*/  @!P3 STS [R10], R19 ;  /* 0x000000130a00b388 */ /* 0x0007e20000000800 */
[----:B------:R-:W-:Y:S01]  /*1f00*/  BAR.SYNC.DEFER_BLOCKING 0x0 ;  /* 0x0000000000007b1d */ /* 0x000fe20000010000 */
[----:B------:R-:W-:Y:S02]  /*1f10*/  ISETP.GT.U32.AND P3, PT, R12, 0x3, PT ;  /* 0x000000030c00780c */ /* 0x000fe40003f64070 */
[----:B------:R-:W-:-:S11]  /*1f20*/  MOV R12, R21 ;  /* 0x00000015000c7202 */ /* 0x000fd60000000f00 */
[----:B---3--:R-:W-:Y:S05]  /*1f30*/  @P3 BRA `(.L_x_87) ;  /* 0xfffffffc00d43947 */ /* 0x008fea000383ffff */
.L_x_86:
[----:B------:R-:W-:Y:S01]  /*1f40*/  ULEA UR23, UR22, UR10, 0x2 ;  /* 0x0000000a16177291 */ /* 0x000fe2000f8e10ff */
[----:B------:R-:W3:Y:S01]  /*1f50*/  @!P2 LDC.64 R12, c[0x0][0x3d0] ;  /* 0x0000f400ff0cab82 */ /* 0x000ee20000000a00 */
[----:B--2---:R-:W-:Y:S01]  /*1f60*/  MOV R19, UR11 ;  /* 0x0000000b00137c02 */ /* 0x004fe20008000f00 */
[----:B------:R-:W-:Y:S01]  /*1f70*/  BSSY.RECONVERGENT B0, `(.L_x_88) ;  /* 0x0000036000007945 */ /* 0x000fe20003800200 */
[----:B------:R-:W-:-:S09]  /*1f80*/  ULEA UR4, UR22, UR23, 0x2 ;  /* 0x0000001716047291 */ /* 0x000fd2000f8e10ff */
[----:B------:R-:W2:Y:S01]  /*1f90*/  @!P2 LDS R14, [UR4] ;  /* 0x00000004ff0ea984 */ /* 0x000ea20008000800 */
[----:B---3--:R-:W-:-:S04]  /*1fa0*/  @!P2 IMAD.WIDE.U32 R12, R19, 0x4, R12 ;  /* 0x00000004130ca825 */ /* 0x008fc800078e000c */
[----:B------:R-:W-:Y:S02]  /*1fb0*/  HFMA2 R19, -RZ, RZ, 0, 0 ;  /* 0x00000000ff137431 */ /* 0x000fe400000001ff */
[----:B--2---:R-:W-:-:S05]  /*1fc0*/  @!P2 FADD R21, -R14, -RZ ;  /* 0x800000ff0e15a221 */ /* 0x004fca0000000100 */
[----:B------:R2:W-:Y:S01]  /*1fd0*/  @!P2 STG.E desc[UR14][R12.64], R21 ;  /* 0x000000150c00a986 */ /* 0x0005e2000c10190e */
[----:B------:R-:W-:Y:S06]  /*1fe0*/  BAR.SYNC.DEFER_BLOCKING 0x0 ;  /* 0x0000000000007b1d */ /* 0x000fec0000010000 */
[----:B------:R-:W-:Y:S05]  /*1ff0*/  @P0 BRA `(.L_x_89) ;  /* 0x0000000000b40947 */ /* 0x000fea0003800000 */
[----:B------:R-:W3:Y:S01]  /*2000*/  LDC R22, c[0x0][0x3ec] ;  /* 0x0000fb00ff167b82 */ /* 0x000ee20000000800 */
[----:B------:R-:W4:Y:S01]  /*2010*/  S2R R23, SR_CgaCtaId ;  /* 0x0000000000177919 */ /* 0x000f220000008800 */
[----:B------:R-:W-:Y:S02]  /*2020*/  MOV R18, 0x400 ;  /* 0x0000040000127802 */ /* 0x000fe40000000f00 */
[-C--:B---3--:R-:W-:Y:S02]  /*2030*/  IABS R14, R22.reuse ;  /* 0x00000016000e7213 */ /* 0x088fe40000000000 */
[----:B------:R-:W-:Y:S02]  /*2040*/  ISETP.NE.AND P3, PT, R22, RZ, PT ;  /* 0x000000ff1600720c */ /* 0x000fe40003f65270 */
[----:B------:R-:W3:Y:S01]  /*2050*/  I2F.RP R19, R14 ;  /* 0x0000000e00137306 */ /* 0x000ee20000209400 */
[----:B------:R-:W-:Y:S02]  /*2060*/  LOP3.LUT R22, RZ, R22, RZ, 0x33, !PT ;  /* 0x00000016ff167212 */ /* 0x000fe400078e33ff */
[----:B----4-:R-:W-:-:S05]  /*2070*/  LEA R18, R23, R18, 0x18 ;  /* 0x0000001217127211 */ /* 0x010fca00078ec0ff */
[----:B---3--:R-:W2:Y:S02]  /*2080*/  MUFU.RCP R19, R19 ;  /* 0x0000001300137308 */ /* 0x008ea40000001000 */
[----:B--2---:R-:W-:Y:S02]  /*2090*/  IADD3 R12, PT, PT, R19, 0xffffffe, RZ ;  /* 0x0ffffffe130c7810 */ /* 0x004fe40007ffe0ff */
[----:B------:R-:W-:-:S04]  /*20a0*/  MOV R19, RZ ;  /* 0x000000ff00137202 */ /* 0x000fc80000000f00 */
[----:B------:R2:W3:Y:S02]  /*20b0*/  F2I.FTZ.U32.TRUNC.NTZ R13, R12 ;  /* 0x0000000c000d7305 */ /* 0x0004e4000021f000 */
[----:B--2---:R-:W-:Y:S02]  /*20c0*/  MOV R12, RZ ;  /* 0x000000ff000c7202 */ /* 0x004fe40000000f00 */
[----:B---3--:R-:W-:-:S05]  /*20d0*/  IADD3 R21, PT, PT, RZ, -R13, RZ ;  /* 0x8000000dff157210 */ /* 0x008fca0007ffe0ff */
[----:B------:R-:W-:-:S04]  /*20e0*/  IMAD R21, R21, R14, RZ ;  /* 0x0000000e15157224 */ /* 0x000fc800078e02ff */
[----:B------:R-:W-:Y:S01]  /*20f0*/  IMAD.HI.U32 R20, R13, R21, R12 ;  /* 0x000000150d147227 */ /* 0x000fe200078e000c */
[----:B------:R-:W-:-:S07]  /*2100*/  MOV R21, R0 ;  /* 0x0000000000157202 */ /* 0x000fce0000000f00 */
.L_x_90:
[----:B------:R-:W0:Y:S01]  /*2110*/  LDC R26, c[0x0][0x3ec] ;  /* 0x0000fb00ff1a7b82 */ /* 0x000e220000000800 */
[----:B------:R-:W-:-:S05]  /*2120*/  IABS R13, R21 ;  /* 0x00000015000d7213 */ /* 0x000fca0000000000 */
[----:B------:R-:W-:-:S05]  /*2130*/  IMAD.HI.U32 R12, R20, R13, RZ ;  /* 0x0000000d140c7227 */ /* 0x000fca00078e00ff */
[----:B------:R-:W-:Y:S02]  /*2140*/  IADD3 R24, PT, PT, -R12, RZ, RZ ;  /* 0x000000ff0c187210 */ /* 0x000fe40007ffe1ff */
[----:B0-----:R-:W-:-:S05]  /*2150*/  IABS R28, R26 ;  /* 0x0000001a001c7213 */ /* 0x001fca0000000000 */
        /* <DEDUP_REMOVED lines=13> */
[----:B------:R-:W2:Y:S01]  /*2230*/  LDG.E.CONSTANT R12, desc[UR14][R12.64] ;  /* 0x0000000e0c0c7981 */ /* 0x000ea2000c1e9900 */
[----:B------:R-:W-:Y:S02]  /*2240*/  LEA R23, R23, UR10, 0x2 ;  /* 0x0000000a17177c11 */ /* 0x000fe4000f8e10ff */
[C---:B-1----:R-:W-:Y:S02]  /*2250*/  LEA R25, R21.reuse, R18, 0x2 ;  /* 0x0000001215197211 */ /* 0x042fe400078e10ff */
[----:B------:R-:W-:Y:S02]  /*2260*/  IADD3 R21, PT, PT, R21, UR18, RZ ;  /* 0x0000001215157c10 */ /* 0x000fe4000fffe0ff */
[----:B------:R-:W2:Y:S02]  /*2270*/  LDS R23, [R23] ;  /* 0x0000000017177984 */ /* 0x000ea40000000800 */
[----:B------:R-:W-:Y:S02]  /*2280*/  ISETP.GE.AND P4, PT, R21, UR16, PT ;  /* 0x0000001015007c0c */ /* 0x000fe4000bf86270 */
[----:B------:R-:W0:Y:S01]  /*2290*/  LDS R25, [R25] ;  /* 0x0000000019197984 */ /* 0x000e220000000800 */
[----:B--2---:R-:W-:-:S04]  /*22a0*/  FMUL R24, R23, R12 ;  /* 0x0000000c17187220 */ /* 0x004fc80000400000 */
[----:B0-----:R-:W-:-:S06]  /*22b0*/  FFMA R19, R24, R25, R19 ;  /* 0x0000001918137223 */ /* 0x001fcc0000000013 */
[----:B------:R-:W-:Y:S05]  /*22c0*/  @!P4 BRA `(.L_x_90) ;  /* 0xfffffffc0090c947 */ /* 0x000fea000383ffff */
.L_x_89:
[----:B------:R-:W-:Y:S05]  /*22d0*/  BSYNC.RECONVERGENT B0 ;  /* 0x0000000000007941 */ /* 0x000fea0003800200 */
.L_x_88:
[----:B------:R3:W-:Y:S01]  /*22e0*/  STS [R10], R19 ;  /* 0x000000130a007388 */ /* 0x0007e20000000800 */
[----:B------:R-:W-:Y:S06]  /*22f0*/  BAR.SYNC.DEFER_BLOCKING 0x0 ;  /* 0x0000000000007b1d */ /* 0x000fec0000010000 */
[----:B------:R-:W-:Y:S05]  /*2300*/  BRA.U !UP1, `(.L_x_91) ;  /* 0x0000000109307547 */ /* 0x000fea000b800000 */
[----:B--2---:R-:W-:-:S07]  /*2310*/  MOV R12, UR18 ;  /* 0x00000012000c7c02 */ /* 0x004fce0008000f00 */
.L_x_92:
[----:B------:R-:W-:-:S04]  /*2320*/  SHF.R.U32.HI R21, RZ, 0x1, R12 ;  /* 0x00000001ff157819 */ /* 0x000fc8000001160c */
[----:B------:R-:W-:-:S13]  /*2330*/  ISETP.GE.U32.AND P3, PT, R0, R21, PT ;  /* 0x000000150000720c */ /* 0x000fda0003f66070 */
[----:B------:R-:W-:Y:S01]  /*2340*/  @!P3 LEA R13, R21, R10, 0x2 ;  /* 0x0000000a150db211 */ /* 0x000fe200078e10ff */
[----:B------:R-:W-:Y:S05]  /*2350*/  @!P3 LDS R14, [R10] ;  /* 0x000000000a0eb984 */ /* 0x000fea0000000800 */
[----:B------:R-:W3:Y:S02]  /*2360*/  @!P3 LDS R13, [R13] ;  /* 0x000000000d0db984 */ /* 0x000ee40000000800 */
[----:B---3--:R-:W-:-:S05]  /*2370*/  @!P3 FADD R19, R13, R14 ;  /* 0x0000000e0d13b221 */ /* 0x008fca0000000000 */
[----:B------:R4:W-:Y:S01]  /*2380*/  @!P3 STS [R10], R19 ;  /* 0x000000130a00b388 */ /* 0x0009e20000000800 */
[----:B------:R-:W-:Y:S01]  /*2390*/  BAR.SYNC.DEFER_BLOCKING 0x0 ;  /* 0x0000000000007b1d */ /* 0x000fe20000010000 */
[----:B------:R-:W-:Y:S02]  /*23a0*/  ISETP.GT.U32.AND P3, PT, R12, 0x3, PT ;  /* 0x000000030c00780c */ /* 0x000fe40003f64070 */
[----:B------:R-:W-:-:S11]  /*23b0*/  MOV R12, R21 ;  /* 0x00000015000c7202 */ /* 0x000fd60000000f00 */
[----:B----4-:R-:W-:Y:S05]  /*23c0*/  @P3 BRA `(.L_x_92) ;  /* 0xfffffffc00d43947 */ /* 0x010fea000383ffff */
.L_x_91:
[----:B--2---:R-:W3:Y:S01]  /*23d0*/  @!P2 LDS R12, [UR4] ;  /* 0x00000004ff0ca984 */ /* 0x004ee20008000800 */
[----:B------:R-:W-:Y:S01]  /*23e0*/  VOTEU.ALL UP1, P2 ;  /* 0x0000000000ff7886 */ /* 0x000fe20001020000 */
[----:B------:R-:W-:Y:S01]  /*23f0*/  UIADD3 UR25, UPT, UPT, UR19, -0x1, URZ ;  /* 0xffffffff13197890 */ /* 0x000fe2000fffe0ff */
[----:B------:R-:W-:Y:S01]  /*2400*/  BSSY.RECONVERGENT B0, `(.L_x_93) ;  /* 0x00000bf000007945 */ /* 0x000fe20003800200 */
[----:B------:R-:W-:Y:S02]  /*2410*/  UIADD3 UR26, UPT, UPT, UR22, -0x1, URZ ;  /* 0xffffffff161a7890 */ /* 0x000fe4000fffe0ff */
[----:B------:R-:W2:Y:S02]  /*2420*/  @!UP1 LDCU.64 UR12, c[0x0][0x3d8] ;  /* 0x00007b00ff0c97ac */ /* 0x000ea40008000a00 */
[----:B--2---:R-:W-:-:S06]  /*2430*/  @!UP1 UIMAD.WIDE.U32 UR12, UR11, 0x4, UR12 ;  /* 0x000000040b0c98a5 */ /* 0x004fcc000f8e000c */
[----:B------:R-:W-:Y:S01]  /*2440*/  MOV R13, UR13 ;  /* 0x0000000d000d7c02 */ /* 0x000fe20008000f00 */
[----:B------:R-:W-:-:S04]  /*2450*/  ULOP3.LUT UR13, UR22, 0xf, URZ, 0xc0, !UPT ;  /* 0x0000000f160d7892 */ /* 0x000fc8000f8ec0ff */
[----:B------:R-:W-:Y:S01]  /*2460*/  UIADD3 UR24, UPT, UPT, UR13, -0x1, URZ ;  /* 0xffffffff0d187890 */ /* 0x000fe2000fffe0ff */
[----:B---3--:R-:W-:Y:S01]  /*2470*/  @!P2 FADD R19, -R12, -RZ ;  /* 0x800000ff0c13a221 */ /* 0x008fe20000000100 */
[----:B------:R-:W-:-:S05]  /*2480*/  IMAD.U32 R12, RZ, RZ, UR12 ;  /* 0x0000000cff0c7e24 */ /* 0x000fca000f8e00ff */
[----:B------:R2:W-:Y:S01]  /*2490*/  @!P2 STG.E desc[UR14][R12.64], R19 ;  /* 0x000000130c00a986 */ /* 0x0005e2000c10190e */
[----:B------:R-:W-:Y:S06]  /*24a0*/  BAR.SYNC.DEFER_BLOCKING 0x0 ;  /* 0x0000000000007b1d */ /* 0x000fec0000010000 */
[----:B------:R-:W-:Y:S05]  /*24b0*/  @P1 BRA `(.L_x_94) ;  /* 0x0000000800cc1947 */ /* 0x000fea0003800000 */
[----:B------:R-:W-:Y:S01]  /*24c0*/  UISETP.GE.U32.AND UP1, UPT, UR26, 0xf, UPT ;  /* 0x0000000f1a00788c */ /* 0x000fe2000bf26070 */
[----:B0-----:R-:W-:Y:S01]  /*24d0*/  HFMA2 R28, -RZ, RZ, 0, 0 ;  /* 0x00000000ff1c7431 */ /* 0x001fe200000001ff */
[----:B--2---:R-:W-:-:S07]  /*24e0*/  MOV R19, RZ ;  /* 0x000000ff00137202 */ /* 0x004fce0000000f00 */
[----:B------:R-:W-:Y:S05]  /*24f0*/  BRA.U !UP1, `(.L_x_95) ;  /* 0x0000000509347547 */ /* 0x000fea000b800000 */
[----:B------:R-:W0:Y:S01]  /*2500*/  S2UR UR11, SR_CgaCtaId ;  /* 0x00000000000b79c3 */ /* 0x000e220000008800 */
[----:B------:R-:W-:Y:S01]  /*2510*/  MOV R28, RZ ;  /* 0x000000ff001c7202 */ /* 0x000fe20000000f00 */
[----:B------:R-:W-:Y:S01]  /*2520*/  UMOV UR4, 0x400 ;  /* 0x0000040000047882 */ /* 0x000fe20000000000 */
[----:B------:R-:W-:Y:S01]  /*2530*/  MOV R19, RZ ;  /* 0x000000ff00137202 */ /* 0x000fe20000000f00 */
[----:B------:R-:W2:Y:S02]  /*2540*/  LDCU UR12, c[0x0][0x3ec] ;  /* 0x00007d80ff0c77ac */ /* 0x000ea40008000800 */
[----:B0-2---:R-:W-:-:S12]  /*2550*/  ULEA UR4, UR11, UR4, 0x18 ;  /* 0x000000040b047291 */ /* 0x005fd8000f8ec0ff */
.L_x_96:
[----:B------:R-:W-:-:S05]  /*2560*/  IMAD.WIDE.U32 R12, R19, 0x4, R16 ;  /* 0x00000004130c7825 */ /* 0x000fca00078e0010 */
[----:B------:R-:W2:Y:S04]  /*2570*/  LDG.E.CONSTANT R29, desc[UR14][R12.64] ;  /* 0x0000000e0c1d7981 */ /* 0x000ea8000c1e9900 */
[----:B------:R-:W3:Y:S04]  /*2580*/  LDG.E.CONSTANT R32, desc[UR14][R12.64+0x4] ;  /* 0x0000040e0c207981 */ /* 0x000ee8000c1e9900 */
[----:B------:R-:W4:Y:S04]  /*2590*/  LDG.E.CONSTANT R33, desc[UR14][R12.64+0x8] ;  /* 0x0000080e0c217981 */ /* 0x000f28000c1e9900 */
[----:B------:R-:W5:Y:S04]  /*25a0*/  LDG.E.CONSTANT R31, desc[UR14][R12.64+0xc] ;  /* 0x00000c0e0c1f7981 */ /* 0x000f68000c1e9900 */
[----:B------:R-:W5:Y:S04]  /*25b0*/  LDG.E.CONSTANT R30, desc[UR14][R12.64+0x10] ;  /* 0x0000100e0c1e7981 */ /* 0x000f68000c1e9900 */
[----:B------:R-:W5:Y:S01]  /*25c0*/  LDG.E.CONSTANT R24, desc[UR14][R12.64+0x14] ;  /* 0x0000140e0c187981 */ /* 0x000f62000c1e9900 */
[----:B------:R-:W-:-:S03]  /*25d0*/  IMAD R14, R0, UR12, R19 ;  /* 0x0000000c000e7c24 */ /* 0x000fc6000f8e0213 */
[----:B------:R-:W5:Y:S02]  /*25e0*/  LDG.E.CONSTANT R21, desc[UR14][R12.64+0x18] ;  /* 0x0000180e0c157981 */ /* 0x000f64000c1e9900 */
[----:B------:R-:W-:Y:S02]  /*25f0*/  LEA R14, R14, UR4, 0x2 ;  /* 0x000000040e0e7c11 */ /* 0x000fe4000f8e10ff */
[----:B------:R-:W5:Y:S04]  /*2600*/  LDG.E.CONSTANT R18, desc[UR14][R12.64+0x1c] ;  /* 0x00001c0e0c127981 */ /* 0x000f68000c1e9900 */
[----:B------:R-:W0:Y:S04]  /*2610*/  LDS R20, [R14] ;  /* 0x000000000e147984 */ /* 0x000e280000000800 */
[----:B------:R-:W5:Y:S04]  /*2620*/  LDG.E.CONSTANT R26, desc[UR14][R12.64+0x20] ;  /* 0x0000200e0c1a7981 */ /* 0x000f68000c1e9900 */
[----:B-1----:R-:W5:Y:S04]  /*2630*/  LDG.E.CONSTANT R25, desc[UR14][R12.64+0x24] ;  /* 0x0000240e0c197981 */ /* 0x002f68000c1e9900 */
[----:B------:R-:W5:Y:S04]  /*2640*/  LDG.E.CONSTANT R23, desc[UR14][R12.64+0x28] ;  /* 0x0000280e0c177981 */ /* 0x000f68000c1e9900 */
[----:B------:R-:W5:Y:S04]  /*2650*/  LDG.E.CONSTANT R22, desc[UR14][R12.64+0x2c] ;  /* 0x00002c0e0c167981 */ /* 0x000f68000c1e9900 */
[----:B------:R-:W1:Y:S04]  /*2660*/  LDS R34, [R14+0x4] ;  /* 0x000004000e227984 */ /* 0x000e680000000800 */
[----:B------:R-:W-:Y:S01]  /*2670*/  LDS R36, [R14+0xc] ;  /* 0x00000c000e247984 */ /* 0x000fe20000000800 */
[----:B0-----:R-:W-:-:S03]  /*2680*/  FMUL R27, R20, -UR21 ;  /* 0x80000015141b7c20 */ /* 0x001fc60008400000 */
[----:B------:R-:W5:Y:S01]  /*2690*/  LDG.E.CONSTANT R20, desc[UR14][R12.64+0x30] ;  /* 0x0000300e0c147981 */ /* 0x000f62000c1e9900 */
[----:B-1----:R-:W-:Y:S01]  /*26a0*/  FMUL R34, R34, -UR21 ;  /* 0x8000001522227c20 */ /* 0x002fe20008400000 */
[----:B--2---:R-:W-:Y:S02]  /*26b0*/  FFMA R35, R27, R29, R28 ;  /* 0x0000001d1b237223 */ /* 0x004fe4000000001c */
[----:B------:R-:W2:Y:S04]  /*26c0*/  LDG.E.CONSTANT R28, desc[UR14][R12.64+0x34] ;  /* 0x0000340e0c1c7981 */ /* 0x000ea8000c1e9900 */
[----:B------:R-:W2:Y:S04]  /*26d0*/  LDG.E.CONSTANT R27, desc[UR14][R12.64+0x38] ;  /* 0x0000380e0c1b7981 */ /* 0x000ea8000c1e9900 */
[----:B------:R0:W2:Y:S01]  /*26e0*/  LDG.E.CONSTANT R29, desc[UR14][R12.64+0x3c] ;  /* 0x00003c0e0c1d7981 */ /* 0x0000a2000c1e9900 */
[----:B---3--:R-:W-:-:S03]  /*26f0*/  FFMA R32, R34, R32, R35 ;  /* 0x0000002022207223 */ /* 0x008fc60000000023 */
[----:B------:R-:W1:Y:S04]  /*2700*/  LDS R34, [R14+0x8] ;  /* 0x000008000e227984 */ /* 0x000e680000000800 */
[----:B0-----:R-:W-:Y:S01]  /*2710*/  LDS R13, [R14+0x1c] ;  /* 0x00001c000e0d7984 */ /* 0x001fe20000000800 */
[----:B-1----:R-:W-:-:S04]  /*2720*/  FMUL R35, R34, -UR21 ;  /* 0x8000001522237c20 */ /* 0x002fc80008400000 */
[----:B----4-:R-:W-:Y:S02]  /*2730*/  FFMA R34, R35, R33, R32 ;  /* 0x0000002123227223 */ /* 0x010fe40000000020 */
[----:B------:R-:W0:Y:S04]  /*2740*/  LDS R35, [R14+0x10] ;  /* 0x000010000e237984 */ /* 0x000e280000000800 */
[----:B------:R-:W1:Y:S01]  /*2750*/  LDS R32, [R14+0x14] ;  /* 0x000014000e207984 */ /* 0x000e620000000800 */
[----:B------:R-:W-:-:S04]  /*2760*/  FMUL R33, R36, -UR21 ;  /* 0x8000001524217c20 */ /* 0x000fc80008400000 */
[----:B-----5:R-:W-:Y:S02]  /*2770*/  FFMA R33, R33, R31, R34 ;  /* 0x0000001f21217223 */ /* 0x020fe40000000022 */
[----:B------:R-:W3:Y:S01]  /*2780*/  LDS R31, [R14+0x18] ;  /* 0x000018000e1f7984 */ /* 0x000ee20000000800 */
[----:B0-----:R-:W-:-:S04]  /*2790*/  FMUL R12, R35, -UR21 ;  /* 0x80000015230c7c20 */ /* 0x001fc80008400000 */
[----:B------:R-:W-:Y:S02]  /*27a0*/  FFMA R33, R12, R30, R33 ;  /* 0x0000001e0c217223 */ /* 0x000fe40000000021 */
[----:B------:R-:W0:Y:S01]  /*27b0*/  LDS R12, [R14+0x20] ;  /* 0x000020000e0c7984 */ /* 0x000e220000000800 */
[----:B-1----:R-:W-:-:S03]  /*27c0*/  FMUL R32, R32, -UR21 ;  /* 0x8000001520207c20 */ /* 0x002fc60008400000 */
[----:B------:R-:W1:Y:S01]  /*27d0*/  LDS R30, [R14+0x24] ;  /* 0x000024000e1e7984 */ /* 0x000e620000000800 */
[----:B------:R-:W-:-:S03]  /*27e0*/  FFMA R32, R32, R24, R33 ;  /* 0x0000001820207223 */ /* 0x000fc60000000021 */
[----:B------:R-:W4:Y:S01]  /*27f0*/  LDS R24, [R14+0x28] ;  /* 0x000028000e187984 */ /* 0x000f220000000800 */
[----:B---3--:R-:W-:-:S03]  /*2800*/  FMUL R33, R31, -UR21 ;  /* 0x800000151f217c20 */ /* 0x008fc60008400000 */
[----:B------:R-:W3:Y:S01]  /*2810*/  LDS R31, [R14+0x2c] ;  /* 0x00002c000e1f7984 */ /* 0x000ee20000000800 */
[----:B------:R-:W-:-:S03]  /*2820*/  FFMA R33, R33, R21, R32 ;  /* 0x0000001521217223 */ /* 0x000fc60000000020 */
[----:B------:R-:W5:Y:S01]  /*2830*/  LDS R21, [R14+0x30] ;  /* 0x000030000e157984 */ /* 0x000f620000000800 */
[----:B------:R-:W-:-:S03]  /*2840*/  FMUL R32, R13, -UR21 ;  /* 0x800000150d207c20 */ /* 0x000fc60008400000 */
[----:B------:R-:W5:Y:S01]  /*2850*/  LDS R13, [R14+0x34] ;  /* 0x000034000e0d7984 */ /* 0x000f620000000800 */
[----:B------:R-:W-:-:S03]  /*2860*/  FFMA R33, R32, R18, R33 ;  /* 0x0000001220217223 */ /* 0x000fc60000000021 */
[----:B------:R-:W5:Y:S04]  /*2870*/  LDS R18, [R14+0x38] ;  /* 0x000038000e127984 */ /* 0x000f680000000800 */
[----:B------:R-:W2:Y:S01]  /*2880*/  LDS R32, [R14+0x3c] ;  /* 0x00003c000e207984 */ /* 0x000ea20000000800 */
[----:B0-----:R-:W-:-:S04]  /*2890*/  FMUL R12, R12, -UR21 ;  /* 0x800000150c0c7c20 */ /* 0x001fc80008400000 */
[----:B------:R-:W-:Y:S01]  /*28a0*/  FFMA R12, R12, R26, R33 ;  /* 0x0000001a0c0c7223 */ /* 0x000fe20000000021 */
[----:B-1----:R-:W-:-:S04]  /*28b0*/  FMUL R33, R30, -UR21 ;  /* 0x800000151e217c20 */ /* 0x002fc80008400000 */
[----:B------:R-:W-:Y:S01]  /*28c0*/  FFMA R12, R33, R25, R12 ;  /* 0x00000019210c7223 */ /* 0x000fe2000000000c */
[----:B----4-:R-:W-:-:S04]  /*28d0*/  FMUL R25, R24, -UR21 ;  /* 0x8000001518197c20 */ /* 0x010fc80008400000 */
[----:B------:R-:W-:Y:S01]  /*28e0*/  FFMA R23, R25, R23, R12 ;  /* 0x0000001719177223 */ /* 0x000fe2000000000c */
[----:B---3--:R-:W-:Y:S01]  /*28f0*/  FMUL R12, R31, -UR21 ;  /* 0x800000151f0c7c20 */ /* 0x008fe20008400000 */
[----:B------:R-:W-:-:S03]  /*2900*/  IADD3 R19, PT, PT, R19, 0x10, RZ ;  /* 0x0000001013137810 */ /* 0x000fc60007ffe0ff */
[----:B------:R-:W-:Y:S01]  /*2910*/  FFMA R23, R12, R22, R23 ;  /* 0x000000160c177223 */ /* 0x000fe20000000017 */
[----:B-----5:R-:W-:Y:S01]  /*2920*/  FMUL R12, R21, -UR21 ;  /* 0x80000015150c7c20 */ /* 0x020fe20008400000 */
[----:B------:R-:W-:-:S03]  /*2930*/  ISETP.NE.AND P2, PT, R19, UR9, PT ;  /* 0x0000000913007c0c */ /* 0x000fc6000bf45270 */
[----:B------:R-:W-:Y:S01]  /*2940*/  FFMA R23, R12, R20, R23 ;  /* 0x000000140c177223 */ /* 0x000fe20000000017 */
[----:B------:R-:W-:Y:S01]  /*2950*/  FMUL R12, R13, -UR21 ;  /* 0x800000150d0c7c20 */ /* 0x000fe20008400000 */
[----:B------:R-:W-:-:S03]  /*2960*/  FMUL R13, R18, -UR21 ;  /* 0x80000015120d7c20 */ /* 0x000fc60008400000 */
[----:B--2---:R-:W-:-:S04]  /*2970*/  FFMA R12, R12, R28, R23 ;  /* 0x0000001c0c0c7223 */ /* 0x004fc80000000017 */
[----:B------:R-:W-:Y:S01]  /*2980*/  FFMA R12, R13, R27, R12 ;  /* 0x0000001b0d0c7223 */ /* 0x000fe2000000000c */
[----:B------:R-:W-:-:S04]  /*2990*/  FMUL R13, R32, -UR21 ;  /* 0x80000015200d7c20 */ /* 0x000fc80008400000 */
[----:B------:R-:W-:Y:S01]  /*29a0*/  FFMA R28, R13, R29, R12 ;  /* 0x0000001d0d1c7223 */ /* 0x000fe2000000000c */
[----:B------:R-:W-:Y:S06]  /*29b0*/  @P2 BRA `(.L_x_96) ;  /* 0xfffffff800e82947 */ /* 0x000fec000383ffff */
[----:B------:R-:W-:-:S07]  /*29c0*/  MOV R19, UR9 ;  /* 0x0000000900137c02 */ /* 0x000fce0008000f00 */
.L_x_95:
[----:B------:R-:W-:-:S09]  /*29d0*/  UISETP.NE.AND UP1, UPT, UR13, URZ, UPT ;  /* 0x000000ff0d00728c */ /* 0x000fd2000bf25270 */
[----:B------:R-:W-:Y:S05]  /*29e0*/  BRA.U !UP1, `(.L_x_97) ;  /* 0x00000005097c7547 */ /* 0x000fea000b800000 */
[----:B------:R-:W-:Y:S02]  /*29f0*/  UISETP.GE.U32.AND UP1, UPT, UR24, 0x7, UPT ;  /* 0x000000071800788c */ /* 0x000fe4000bf26070 */
[----:B------:R-:W-:-:S07]  /*2a00*/  UISETP.NE.AND UP2, UPT, UR19, URZ, UPT ;  /* 0x000000ff1300728c */ /* 0x000fce000bf45270 */
[----:B------:R-:W-:Y:S05]  /*2a10*/  BRA.U !UP1, `(.L_x_98) ;  /* 0x0000000109a07547 */ /* 0x000fea000b800000 */
[C---:B------:R-:W-:Y:S01]  /*2a20*/  IMAD.WIDE.U32 R12, R19.reuse, 0x4, R16 ;  /* 0x00000004130c7825 */ /* 0x040fe200078e0010 */
[----:B------:R-:W0:Y:S01]  /*2a30*/  S2UR UR11, SR_CgaCtaId ;  /* 0x00000000000b79c3 */ /* 0x000e220000008800 */
[----:B------:R-:W1:Y:S03]  /*2a40*/  LDCU UR12, c[0x0][0x3ec] ;  /* 0x00007d80ff0c77ac */ /* 0x000e660008000800 */
[----:B------:R-:W2:Y:S04]  /*2a50*/  LDG.E.CONSTANT R32, desc[UR14][R12.64] ;  /* 0x0000000e0c207981 */ /* 0x000ea8000c1e9900 */
[----:B------:R-:W3:Y:S04]  /*2a60*/  LDG.E.CONSTANT R23, desc[UR14][R12.64+0x4] ;  /* 0x0000040e0c177981 */ /* 0x000ee8000c1e9900 */
[----:B------:R-:W4:Y:S04]  /*2a70*/  LDG.E.CONSTANT R22, desc[UR14][R12.64+0x8] ;  /* 0x0000080e0c167981 */ /* 0x000f28000c1e9900 */
[----:B------:R-:W5:Y:S04]  /*2a80*/  LDG.E.CONSTANT R21, desc[UR14][R12.64+0xc] ;  /* 0x00000c0e0c157981 */ /* 0x000f68000c1e9900 */
[----:B------:R-:W5:Y:S04]  /*2a90*/  LDG.E.CONSTANT R20, desc[UR14][R12.64+0x10] ;  /* 0x0000100e0c147981 */ /* 0x000f68000c1e9900 */
[----:B------:R-:W5:Y:S04]  /*2aa0*/  LDG.E.CONSTANT R18, desc[UR14][R12.64+0x14] ;  /* 0x0000140e0c127981 */ /* 0x000f68000c1e9900 */
[----:B------:R-:W5:Y:S04]  /*2ab0*/  LDG.E.CONSTANT R14, desc[UR14][R12.64+0x18] ;  /* 0x0000180e0c0e7981 */ /* 0x000f68000c1e9900 */
[----:B------:R0:W5:Y:S01]  /*2ac0*/  LDG.E.CONSTANT R24, desc[UR14][R12.64+0x1c] ;  /* 0x00001c0e0c187981 */ /* 0x000162000c1e9900 */
[----:B------:R-:W-:Y:S01]  /*2ad0*/  UMOV UR4, 0x400 ;  /* 0x0000040000047882 */ /* 0x000fe20000000000 */
[----:B-1----:R-:W-:Y:S01]  /*2ae0*/  IMAD R25, R0, UR12, R19 ;  /* 0x0000000c00197c24 */ /* 0x002fe2000f8e0213 */
[----:B0-----:R-:W-:Y:S01]  /*2af0*/  ULEA UR4, UR11, UR4, 0x18 ;  /* 0x000000040b047291 */ /* 0x001fe2000f8ec0ff */
[----:B------:R-:W-:-:S05]  /*2b00*/  IADD3 R19, PT, PT, R19, 0x8, RZ ;  /* 0x0000000813137810 */ /* 0x000fca0007ffe0ff */
[----:B------:R-:W-:-:S05]  /*2b10*/  LEA R29, R25, UR4, 0x2 ;  /* 0x00000004191d7c11 */ /* 0x000fca000f8e10ff */
[----:B------:R-:W0:Y:S04]  /*2b20*/  LDS R30, [R29] ;  /* 0x000000001d1e7984 */ /* 0x000e280000000800 */
[----:B------:R-:W1:Y:S04]  /*2b30*/  LDS R33, [R29+0x4] ;  /* 0x000004001d217984 */ /* 0x000e680000000800 */
[----:B------:R-:W1:Y:S04]  /*2b40*/  LDS R34, [R29+0x8] ;  /* 0x000008001d227984 */ /* 0x000e680000000800 */
[----:B------:R-:W-:Y:S04]  /*2b50*/  LDS R26, [R29+0xc] ;  /* 0x00000c001d1a7984 */ /* 0x000fe80000000800 */
[----:B------:R-:W-:Y:S04]  /*2b60*/  LDS R25, [R29+0x10] ;  /* 0x000010001d197984 */ /* 0x000fe80000000800 */
[----:B------:R-:W-:Y:S04]  /*2b70*/  LDS R13, [R29+0x14] ;  /* 0x000014001d0d7984 */ /* 0x000fe80000000800 */
[----:B------:R-:W1:Y:S04]  /*2b80*/  LDS R12, [R29+0x18] ;  /* 0x000018001d0c7984 */ /* 0x000e680000000800 */
[----:B------:R-:W2:Y:S01]  /*2b90*/  LDS R27, [R29+0x1c] ;  /* 0x00001c001d1b7984 */ /* 0x000ea20000000800 */
[----:B0-----:R-:W-:Y:S01]  /*2ba0*/  FMUL R31, R30, -UR21 ;  /* 0x800000151e1f7c20 */ /* 0x001fe20008400000 */
[----:B-1----:R-:W-:Y:S01]  /*2bb0*/  FMUL R33, R33, -UR21 ;  /* 0x8000001521217c20 */ /* 0x002fe20008400000 */
[----:B------:R-:W-:Y:S01]  /*2bc0*/  FMUL R34, R34, -UR21 ;  /* 0x8000001522227c20 */ /* 0x000fe20008400000 */
[----:B------:R-:W-:Y:S01]  /*2bd0*/  FMUL R12, R12, -UR21 ;  /* 0x800000150c0c7c20 */ /* 0x000fe20008400000 */
[----:B--2---:R-:W-:Y:S01]  /*2be0*/  FFMA R32, R31, R32, R28 ;  /* 0x000000201f207223 */ /* 0x004fe2000000001c */
[----:B------:R-:W-:-:S03]  /*2bf0*/  FMUL R28, R27, -UR21 ;  /* 0x800000151b1c7c20 */ /* 0x000fc60008400000 */
[----:B---3--:R-:W-:-:S04]  /*2c00*/  FFMA R23, R33, R23, R32 ;  /* 0x0000001721177223 */ /* 0x008fc80000000020 */
[----:B----4-:R-:W-:Y:S01]  /*2c10*/  FFMA R22, R34, R22, R23 ;  /* 0x0000001622167223 */ /* 0x010fe20000000017 */
[----:B------:R-:W-:-:S04]  /*2c20*/  FMUL R23, R26, -UR21 ;  /* 0x800000151a177c20 */ /* 0x000fc80008400000 */
[----:B-----5:R-:W-:Y:S01]  /*2c30*/  FFMA R21, R23, R21, R22 ;  /* 0x0000001517157223 */ /* 0x020fe20000000016 */
[----:B------:R-:W-:-:S04]  /*2c40*/  FMUL R22, R25, -UR21 ;  /* 0x8000001519167c20 */ /* 0x000fc80008400000 */
[----:B------:R-:W-:Y:S01]  /*2c50*/  FFMA R21, R22, R20, R21 ;  /* 0x0000001416157223 */ /* 0x000fe20000000015 */
[----:B------:R-:W-:-:S04]  /*2c60*/  FMUL R20, R13, -UR21 ;  /* 0x800000150d147c20 */ /* 0x000fc80008400000 */
[----:B------:R-:W-:-:S04]  /*2c70*/  FFMA R21, R20, R18, R21 ;  /* 0x0000001214157223 */ /* 0x000fc80000000015 */
[----:B------:R-:W-:-:S04]  /*2c80*/  FFMA R21, R12, R14, R21 ;  /* 0x0000000e0c157223 */ /* 0x000fc80000000015 */
[----:B------:R-:W-:-:S07]  /*2c90*/  FFMA R28, R28, R24, R21 ;  /* 0x000000181c1c7223 */ /* 0x000fce0000000015 */
.L_x_98:
[----:B------:R-:W-:Y:S05]  /*2ca0*/  BRA.U !UP2, `(.L_x_97) ;  /* 0x000000010acc7547 */ /* 0x000fea000b800000 */
[----:B------:R-:W-:Y:S02]  /*2cb0*/  UISETP.GE.U32.AND UP1, UPT, UR25, 0x3, UPT ;  /* 0x000000031900788c */ /* 0x000fe4000bf26070 */
[----:B------:R-:W-:-:S07]  /*2cc0*/  UISETP.NE.AND UP2, UPT, UR20, URZ, UPT ;  /* 0x000000ff1400728c */ /* 0x000fce000bf45270 */
[----:B------:R-:W-:Y:S05]  /*2cd0*/  BRA.U !UP1, `(.L_x_99) ;  /* 0x0000000109607547 */ /* 0x000fea000b800000 */
[C---:B------:R-:W-:Y:S01]  /*2ce0*/  IMAD.WIDE.U32 R12, R19.reuse, 0x4, R16 ;  /* 0x00000004130c7825 */ /* 0x040fe200078e0010 */
[----:B------:R-:W0:Y:S01]  /*2cf0*/  S2UR UR11, SR_CgaCtaId ;  /* 0x00000000000b79c3 */ /* 0x000e220000008800 */
[----:B------:R-:W2:Y:S03]  /*2d00*/  LDCU UR12, c[0x0][0x3ec] ;  /* 0x00007d80ff0c77ac */ /* 0x000ea60008000800 */
[----:B------:R-:W3:Y:S04]  /*2d10*/  LDG.E.CONSTANT R23, desc[UR14][R12.64] ;  /* 0x0000000e0c177981 */ /* 0x000ee8000c1e9900 */
[----:B------:R-:W4:Y:S04]  /*2d20*/  LDG.E.CONSTANT R24, desc[UR14][R12.64+0x4] ;  /* 0x0000040e0c187981 */ /* 0x000f28000c1e9900 */
[----:B------:R-:W5:Y:S04]  /*2d30*/  LDG.E.CONSTANT R26, desc[UR14][R12.64+0x8] ;  /* 0x0000080e0c1a7981 */ /* 0x000f68000c1e9900 */
[----:B-1----:R1:W5:Y:S01]  /*2d40*/  LDG.E.CONSTANT R25, desc[UR14][R12.64+0xc] ;  /* 0x00000c0e0c197981 */ /* 0x002362000c1e9900 */
[----:B------:R-:W-:Y:S01]  /*2d50*/  UMOV UR4, 0x400 ;  /* 0x0000040000047882 */ /* 0x000fe20000000000 */
[----:B--2---:R-:W-:Y:S01]  /*2d60*/  IMAD R14, R0, UR12, R19 ;  /* 0x0000000c000e7c24 */ /* 0x004fe2000f8e0213 */
[----:B------:R-:W-:Y:S01]  /*2d70*/  IADD3 R19, PT, PT, R19, 0x4, RZ ;  /* 0x0000000413137810 */ /* 0x000fe20007ffe0ff */
[----:B0-----:R-:W-:-:S06]  /*2d80*/  ULEA UR4, UR11, UR4, 0x18 ;  /* 0x000000040b047291 */ /* 0x001fcc000f8ec0ff */
[----:B------:R-:W-:-:S05]  /*2d90*/  LEA R14, R14, UR4, 0x2 ;  /* 0x000000040e0e7c11 */ /* 0x000fca000f8e10ff */
[----:B------:R-:W1:Y:S04]  /*2da0*/  LDS R18, [R14] ;  /* 0x000000000e127984 */ /* 0x000e680000000800 */
[----:B------:R-:W0:Y:S04]  /*2db0*/  LDS R20, [R14+0x4] ;  /* 0x000004000e147984 */ /* 0x000e280000000800 */
[----:B------:R-:W2:Y:S04]  /*2dc0*/  LDS R21, [R14+0x8] ;  /* 0x000008000e157984 */ /* 0x000ea80000000800 */
[----:B------:R-:W2:Y:S01]  /*2dd0*/  LDS R22, [R14+0xc] ;  /* 0x00000c000e167984 */ /* 0x000ea20000000800 */
[----:B-1----:R-:W-:Y:S01]  /*2de0*/  FMUL R13, R18, -UR21 ;  /* 0x80000015120d7c20 */ /* 0x002fe20008400000 */
[----:B0-----:R-:W-:Y:S01]  /*2df0*/  FMUL R20, R20, -UR21 ;  /* 0x8000001514147c20 */ /* 0x001fe20008400000 */
[----:B--2---:R-:W-:Y:S01]  /*2e00*/  FMUL R12, R21, -UR21 ;  /* 0x80000015150c7c20 */ /* 0x004fe20008400000 */
[----:B------:R-:W-:Y:S01]  /*2e10*/  FMUL R21, R22, -UR21 ;  /* 0x8000001516157c20 */ /* 0x000fe20008400000 */
[----:B---3--:R-:W-:-:S04]  /*2e20*/  FFMA R13, R23, R13, R28 ;  /* 0x0000000d170d7223 */ /* 0x008fc8000000001c */
[----:B----4-:R-:W-:-:S04]  /*2e30*/  FFMA R13, R24, R20, R13 ;  /* 0x00000014180d7223 */ /* 0x010fc8000000000d */
[----:B-----5:R-:W-:-:S04]  /*2e40*/  FFMA R12, R26, R12, R13 ;  /* 0x0000000c1a0c7223 */ /* 0x020fc8000000000d */
[----:B------:R-:W-:-:S07]  /*2e50*/  FFMA R28, R25, R21, R12 ;  /* 0x00000015191c7223 */ /* 0x000fce000000000c */
.L_x_99:
[----:B------:R-:W-:Y:S05]  /*2e60*/  BRA.U !UP2, `(.L_x_97) ;  /* 0x000000010a5c7547 */ /* 0x000fea000b800000 */
[----:B------:R-:W-:Y:S01]  /*2e70*/  IMAD.WIDE.U32 R12, R19, 0x4, R16 ;  /* 0x00000004130c7825 */ /* 0x000fe200078e0010 */
[----:B------:R-:W0:Y:S01]  /*2e80*/  S2UR UR11, SR_CgaCtaId ;  /* 0x00000000000b79c3 */ /* 0x000e220000008800 */
[----:B------:R-:W2:Y:S03]  /*2e90*/  LDCU UR12, c[0x0][0x3ec] ;  /* 0x00007d80ff0c77ac */ /* 0x000ea60008000800 */
[----:B------:R-:W3:Y:S01]  /*2ea0*/  LDG.E.CONSTANT R18, desc[UR14][R12.64] ;  /* 0x0000000e0c127981 */ /* 0x000ee2000c1e9900 */
[----:B------:R-:W-:Y:S01]  /*2eb0*/  UMOV UR4, 0x400 ;  /* 0x0000040000047882 */ /* 0x000fe20000000000 */
[----:B------:R-:W-:Y:S01]  /*2ec0*/  UISETP.NE.AND UP1, UPT, UR20, 0x1, UPT ;  /* 0x000000011400788c */ /* 0x000fe2000bf25270 */
[----:B--2---:R-:W-:Y:S01]  /*2ed0*/  IMAD R19, R0, UR12, R19 ;  /* 0x0000000c00137c24 */ /* 0x004fe2000f8e0213 */
[----:B0-----:R-:W-:-:S06]  /*2ee0*/  ULEA UR4, UR11, UR4, 0x18 ;  /* 0x000000040b047291 */ /* 0x001fcc000f8ec0ff */
[----:B------:R-:W-:-:S05]  /*2ef0*/  LEA R22, R19, UR4, 0x2 ;  /* 0x0000000413167c11 */ /* 0x000fca000f8e10ff */
[----:B------:R-:W0:Y:S02]  /*2f00*/  LDS R14, [R22] ;  /* 0x00000000160e7984 */ /* 0x000e240000000800 */
[----:B0-----:R-:W-:-:S04]  /*2f10*/  FMUL R19, R14, -UR21 ;  /* 0x800000150e137c20 */ /* 0x001fc80008400000 */
[----:B---3--:R-:W-:Y:S01]  /*2f20*/  FFMA R28, R19, R18, R28 ;  /* 0x00000012131c7223 */ /* 0x008fe2000000001c */
[----:B------:R-:W-:Y:S06]  /*2f30*/  BRA.U !UP1, `(.L_x_97) ;  /* 0x0000000109287547 */ /* 0x000fec000b800000 */
[----:B------:R-:W-:Y:S01]  /*2f40*/  UISETP.NE.AND UP1, UPT, UR20, 0x2, UPT ;  /* 0x000000021400788c */ /* 0x000fe2000bf25270 */
[----:B------:R-:W2:Y:S04]  /*2f50*/  LDG.E.CONSTANT R18, desc[UR14][R12.64+0x4] ;  /* 0x0000040e0c127981 */ /* 0x000ea8000c1e9900 */
[----:B------:R-:W0:Y:S01]  /*2f60*/  LDS R14, [R22+0x4] ;  /* 0x00000400160e7984 */ /* 0x000e220000000800 */
[----:B------:R-:W-:-:S13]  /*2f70*/  PLOP3.LUT P2, PT, PT, PT, UP1, 0x80, 0x8 ;  /* 0x000000000008781c */ /* 0x000fda0003f4f018 */
[----:B------:R-:W3:Y:S04]  /*2f80*/  @P2 LDG.E.CONSTANT R21, desc[UR14][R12.64+0x8] ;  /* 0x0000080e0c152981 */ /* 0x000ee8000c1e9900 */
[----:B------:R-:W4:Y:S01]  /*2f90*/  @P2 LDS R20, [R22+0x8] ;  /* 0x0000080016142984 */ /* 0x000f220000000800 */
[----:B0-----:R-:W-:-:S04]  /*2fa0*/  FMUL R19, R14, -UR21 ;  /* 0x800000150e137c20 */ /* 0x001fc80008400000 */
[----:B--2---:R-:W-:Y:S01]  /*2fb0*/  FFMA R28, R19, R18, R28 ;  /* 0x00000012131c7223 */ /* 0x004fe2000000001c */
[----:B----4-:R-:W-:-:S04]  /*2fc0*/  @P2 FMUL R19, R20, -UR21 ;  /* 0x8000001514132c20 */ /* 0x010fc80008400000 */
[----:B---3--:R-:W-:-:S07]  /*2fd0*/  @P2 FFMA R28, R19, R21, R28 ;  /* 0x00000015131c2223 */ /* 0x008fce000000001c */
.L_x_97:
[----:B------:R3:W-:Y:S02]  /*2fe0*/  STS [R9], R28 ;  /* 0x0000001c09007388 */ /* 0x0007e40000000800 */
.L_x_94:
[----:B------:R-:W-:Y:S05]  /*2ff0*/  BSYNC.RECONVERGENT B0 ;  /* 0x0000000000007941 */ /* 0x000fea0003800200 */
.L_x_93:
[----:B--2---:R-:W2:Y:S01]  /*3000*/  LDC.64 R18, c[0x0][0x3b8] ;  /* 0x0000ee00ff127b82 */ /* 0x004ea20000000a00 */
[----:B------:R-:W-:Y:S01]  /*3010*/  IADD3 R15, PT, PT, R0, R15, RZ ;  /* 0x0000000f000f7210 */ /* 0x000fe20007ffe0ff */
[----:B------:R-:W-:Y:S04]  /*3020*/  BSSY.RECONVERGENT B0, `(.L_x_100) ;  /* 0x0000080000007945 */ /* 0x000fe80003800200 */
[----:B--2---:R-:W-:Y:S02]  /*3030*/  IMAD.WIDE R18, R15, 0x4, R18 ;  /* 0x000000040f127825 */ /* 0x004fe400078e0212 */
[----:B------:R-:W-:Y:S06]  /*3040*/  BAR.SYNC.DEFER_BLOCKING 0x0 ;  /* 0x0000000000007b1d */ /* 0x000fec0000010000 */
[----:B------:R-:W-:Y:S05]  /*3050*/  @P1 BRA `(.L_x_101) ;  /* 0x0000000400f01947 */ /* 0x000fea0003800000 */
[----:B------:R-:W-:Y:S01]  /*3060*/  UISETP.GE.U32.AND UP1, UPT, UR26, 0x7, UPT ;  /* 0x000000071a00788c */ /* 0x000fe2000bf26070 */
[----:B------:R-:W-:Y:S01]  /*3070*/  HFMA2 R29, -RZ, RZ, 0, 0 ;  /* 0x00000000ff1d7431 */ /* 0x000fe200000001ff */
[----:B------:R-:W-:-:S07]  /*3080*/  UMOV UR4, URZ ;  /* 0x000000ff00047c82 */ /* 0x000fce0008000000 */
[----:B------:R-:W-:Y:S05]  /*3090*/  BRA.U !UP1, `(.L_x_102) ;  /* 0x0000000109d07547 */ /* 0x000fea000b800000 */
[----:B------:R-:W2:Y:S01]  /*30a0*/  S2UR UR11, SR_CgaCtaId ;  /* 0x00000000000b79c3 */ /* 0x000ea20000008800 */
[----:B------:R-:W-:Y:S01]  /*30b0*/  UMOV UR4, 0x400 ;  /* 0x0000040000047882 */ /* 0x000fe20000000000 */
[----:B------:R-:W-:-:S06]  /*30c0*/  MOV R29, RZ ;  /* 0x000000ff001d7202 */ /* 0x000fcc0000000f00 */
[----:B------:R-:W4:Y:S01]  /*30d0*/  LDC R13, c[0x0][0x3ec] ;  /* 0x0000fb00ff0d7b82 */ /* 0x000f220000000800 */
[----:B--2---:R-:W-:-:S03]  /*30e0*/  ULEA UR11, UR11, UR4, 0x18 ;  /* 0x000000040b0b7291 */ /* 0x004fc6000f8ec0ff */
[----:B------:R-:W-:-:S09]  /*30f0*/  UMOV UR4, URZ ;  /* 0x000000ff00047c82 */ /* 0x000fd20008000000 */
.L_x_103:
[C---:B----4-:R-:W-:Y:S01]  /*3100*/  IMAD R12, R13.reuse, UR4, R0 ;  /* 0x000000040d0c7c24 */ /* 0x050fe2000f8e0200 */
[----:B------:R-:W-:Y:S02]  /*3110*/  ULEA UR12, UR4, UR10, 0x2 ;  /* 0x0000000a040c7291 */ /* 0x000fe4000f8e10ff */
[----:B------:R-:W-:Y:S02]  /*3120*/  UIADD3 UR4, UPT, UPT, UR4, 0x8, URZ ;  /* 0x0000000804047890 */ /* 0x000fe4000fffe0ff */
[----:B------:R-:W-:Y:S02]  /*3130*/  LEA R12, R12, UR11, 0x2 ;  /* 0x0000000b0c0c7c11 */ /* 0x000fe4000f8e10ff */
[----:B------:R-:W-:Y:S02]  /*3140*/  UISETP.NE.AND UP1, UPT, UR4, UR8, UPT ;  /* 0x000000080400728c */ /* 0x000fe4000bf25270 */
[C---:B------:R-:W-:Y:S01]  /*3150*/  LEA R14, R13.reuse, R12, 0x2 ;  /* 0x0000000c0d0e7211 */ /* 0x040fe200078e10ff */
[----:B0--3--:R-:W0:Y:S03]  /*3160*/  LDS R28, [R12] ;  /* 0x000000000c1c7984 */ /* 0x009e260000000800 */
[C---:B------:R-:W-:Y:S01]  /*3170*/  LEA R32, R13.reuse, R14, 0x2 ;  /* 0x0000000e0d207211 */ /* 0x040fe200078e10ff */
[----:B------:R-:W2:Y:S03]  /*3180*/  LDS R30, [UR12] ;  /* 0x0000000cff1e7984 */ /* 0x000ea60008000800 */
[C---:B------:R-:W-:Y:S01]  /*3190*/  LEA R34, R13.reuse, R32, 0x2 ;  /* 0x000000200d227211 */ /* 0x040fe200078e10ff */
[----:B------:R-:W3:Y:S03]  /*31a0*/  LDS R26, [R14] ;  /* 0x000000000e1a7984 */ /* 0x000ee60000000800 */
[C---:B------:R-:W-:Y:S01]  /*31b0*/  LEA R20, R13.reuse, R34, 0x2 ;  /* 0x000000220d147211 */ /* 0x040fe200078e10ff */
[----:B------:R-:W4:Y:S03]  /*31c0*/  LDS R27, [UR12+0x4] ;  /* 0x0000040cff1b7984 */ /* 0x000f260008000800 */
[C---:B------:R-:W-:Y:S01]  /*31d0*/  LEA R36, R13.reuse, R20, 0x2 ;  /* 0x000000140d247211 */ /* 0x040fe200078e10ff */
[----:B-1----:R-:W1:Y:S03]  /*31e0*/  LDS R25, [R32] ;  /* 0x0000000020197984 */ /* 0x002e660000000800 */
[C---:B------:R-:W-:Y:S01]  /*31f0*/  LEA R35, R13.reuse, R36, 0x2 ;  /* 0x000000240d237211 */ /* 0x040fe200078e10ff */
[----:B------:R-:W5:Y:S04]  /*3200*/  LDS R24, [UR12+0x8] ;  /* 0x0000080cff187984 */ /* 0x000f680008000800 */
[----:B------:R0:W5:Y:S04]  /*3210*/  LDS R22, [R34] ;  /* 0x0000000022167984 */ /* 0x0001680000000800 */
[----:B------:R-:W5:Y:S04]  /*3220*/  LDS R23, [UR12+0xc] ;  /* 0x00000c0cff177984 */ /* 0x000f680008000800 */
[----:B------:R-:W5:Y:S01]  /*3230*/  LDS R20, [R20] ;  /* 0x0000000014147984 */ /* 0x000f620000000800 */
[----:B0-----:R-:W-:-:S03]  /*3240*/  LEA R34, R13, R35, 0x2 ;  /* 0x000000230d227211 */ /* 0x001fc600078e10ff */
[----:B------:R-:W0:Y:S04]  /*3250*/  LDS R21, [UR12+0x10] ;  /* 0x0000100cff157984 */ /* 0x000e280008000800 */
[----:B------:R-:W0:Y:S01]  /*3260*/  LDS R12, [R36] ;  /* 0x00000000240c7984 */ /* 0x000e220000000800 */
[----:B------:R-:W-:-:S03]  /*3270*/  FMUL R32, R28, -UR21 ;  /* 0x800000151c207c20 */ /* 0x000fc60008400000 */
[----:B------:R-:W0:Y:S01]  /*3280*/  LDS R14, [UR12+0x14] ;  /* 0x0000140cff0e7984 */ /* 0x000e220008000800 */
[----:B--2---:R-:W-:-:S03]  /*3290*/  FFMA R32, R32, R30, R29 ;  /* 0x0000001e20207223 */ /* 0x004fc6000000001d */
[----:B------:R-:W2:Y:S01]  /*32a0*/  LDS R28, [R35] ;  /* 0x00000000231c7984 */ /* 0x000ea20000000800 */
[----:B---3--:R-:W-:-:S03]  /*32b0*/  FMUL R33, R26, -UR21 ;  /* 0x800000151a217c20 */ /* 0x008fc60008400000 */
[----:B------:R-:W3:Y:S01]  /*32c0*/  LDS R31, [UR12+0x18] ;  /* 0x0000180cff1f7984 */ /* 0x000ee20008000800 */
[----:B----4-:R-:W-:-:S03]  /*32d0*/  FFMA R27, R33, R27, R32 ;  /* 0x0000001b211b7223 */ /* 0x010fc60000000020 */
[----:B------:R-:W4:Y:S01]  /*32e0*/  LDS R29, [R34] ;  /* 0x00000000221d7984 */ /* 0x000f220000000800 */
[----:B-1----:R-:W-:-:S03]  /*32f0*/  FMUL R26, R25, -UR21 ;  /* 0x80000015191a7c20 */ /* 0x002fc60008400000 */
[----:B------:R-:W1:Y:S01]  /*3300*/  LDS R30, [UR12+0x1c] ;  /* 0x00001c0cff1e7984 */ /* 0x000e620008000800 */
[----:B-----5:R-:W-:Y:S01]  /*3310*/  FFMA R24, R26, R24, R27 ;  /* 0x000000181a187223 */ /* 0x020fe2000000001b */
[----:B------:R-:W-:-:S04]  /*3320*/  FMUL R25, R22, -UR21 ;  /* 0x8000001516197c20 */ /* 0x000fc80008400000 */
[----:B------:R-:W-:Y:S01]  /*3330*/  FFMA R24, R25, R23, R24 ;  /* 0x0000001719187223 */ /* 0x000fe20000000018 */
[----:B------:R-:W-:-:S04]  /*3340*/  FMUL R23, R20, -UR21 ;  /* 0x8000001514177c20 */ /* 0x000fc80008400000 */
[----:B0-----:R-:W-:Y:S01]  /*3350*/  FFMA R21, R23, R21, R24 ;  /* 0x0000001517157223 */ /* 0x001fe20000000018 */
[----:B------:R-:W-:-:S04]  /*3360*/  FMUL R12, R12, -UR21 ;  /* 0x800000150c0c7c20 */ /* 0x000fc80008400000 */
[----:B------:R-:W-:Y:S01]  /*3370*/  FFMA R12, R12, R14, R21 ;  /* 0x0000000e0c0c7223 */ /* 0x000fe20000000015 */
[----:B--2---:R-:W-:-:S04]  /*3380*/  FMUL R21, R28, -UR21 ;  /* 0x800000151c157c20 */ /* 0x004fc80008400000 */
[----:B---3--:R-:W-:Y:S01]  /*3390*/  FFMA R21, R21, R31, R12 ;  /* 0x0000001f15157223 */ /* 0x008fe2000000000c */
[----:B----4-:R-:W-:-:S04]  /*33a0*/  FMUL R12, R29, -UR21 ;  /* 0x800000151d0c7c20 */ /* 0x010fc80008400000 */
[----:B-1----:R-:W-:Y:S01]  /*33b0*/  FFMA R29, R12, R30, R21 ;  /* 0x0000001e0c1d7223 */ /* 0x002fe20000000015 */
[----:B------:R-:W-:Y:S06]  /*33c0*/  BRA.U UP1, `(.L_x_103) ;  /* 0xfffffffd014c7547 */ /* 0x000fec000b83ffff */
[----:B------:R-:W-:-:S05]  /*33d0*/  UMOV UR4, UR8 ;  /* 0x0000000800047c82 */ /* 0x000fca0008000000 */
.L_x_102:
[----:B------:R-:W-:-:S09]  /*33e0*/  UISETP.NE.AND UP1, UPT, UR19, URZ, UPT ;  /* 0x000000ff1300728c */ /* 0x000fd2000bf25270 */
[----:B------:R-:W-:Y:S05]  /*33f0*/  BRA.U !UP1, `(.L_x_104) ;  /* 0x0000000509047547 */ /* 0x000fea000b800000 */
[----:B------:R-:W-:Y:S02]  /*3400*/  UISETP.GE.U32.AND UP1, UPT, UR25, 0x3, UPT ;  /* 0x000000031900788c */ /* 0x000fe4000bf26070 */
[----:B------:R-:W-:-:S07]  /*3410*/  UISETP.NE.AND UP2, UPT, UR20, URZ, UPT ;  /* 0x000000ff1400728c */ /* 0x000fce000bf45270 */
[----:B------:R-:W-:Y:S05]  /*3420*/  BRA.U !UP1, `(.L_x_105) ;  /* 0x00000001096c7547 */ /* 0x000fea000b800000 */
[----:B------:R-:W2:Y:S01]  /*3430*/  S2UR UR12, SR_CgaCtaId ;  /* 0x00000000000c79c3 */ /* 0x000ea20000008800 */
[----:B------:R-:W-:-:S07]  /*3440*/  UMOV UR11, 0x400 ;  /* 0x00000400000b7882 */ /* 0x000fce0000000000 */
[----:B-1----:R-:W1:Y:S01]  /*3450*/  LDC R25, c[0x0][0x3ec] ;  /* 0x0000fb00ff197b82 */ /* 0x002e620000000800 */
[----:B--2---:R-:W-:Y:S02]  /*3460*/  ULEA UR11, UR12, UR11, 0x18 ;  /* 0x0000000b0c0b7291 */ /* 0x004fe4000f8ec0ff */
[----:B------:R-:W-:Y:S02]  /*3470*/  ULEA UR12, UR4, UR10, 0x2 ;  /* 0x0000000a040c7291 */ /* 0x000fe4000f8e10ff */
[----:B-1----:R-:W-:Y:S01]  /*3480*/  IMAD R12, R25, UR4, R0 ;  /* 0x00000004190c7c24 */ /* 0x002fe2000f8e0200 */
[----:B------:R-:W-:-:S06]  /*3490*/  UIADD3 UR4, UPT, UPT, UR4, 0x4, URZ ;  /* 0x0000000404047890 */ /* 0x000fcc000fffe0ff */
[----:B------:R-:W-:Y:S01]  /*34a0*/  LDS R13, [UR12] ;  /* 0x0000000cff0d7984 */ /* 0x000fe20008000800 */
[----:B------:R-:W-:-:S03]  /*34b0*/  LEA R12, R12, UR11, 0x2 ;  /* 0x0000000b0c0c7c11 */ /* 0x000fc6000f8e10ff */
[----:B------:R-:W-:Y:S01]  /*34c0*/  LDS R22, [UR12+0x4] ;  /* 0x0000040cff167984 */ /* 0x000fe20008000800 */
[----:B------:R-:W-:-:S03]  /*34d0*/  LEA R20, R25, R12, 0x2 ;  /* 0x0000000c19147211 */ /* 0x000fc600078e10ff */
[----:B------:R-:W1:Y:S01]  /*34e0*/  LDS R12, [R12] ;  /* 0x000000000c0c7984 */ /* 0x000e620000000800 */
[----:B------:R-:W-:-:S03]  /*34f0*/  LEA R23, R25, R20, 0x2 ;  /* 0x0000001419177211 */ /* 0x000fc600078e10ff */
[----:B------:R-:W2:Y:S02]  /*3500*/  LDS R21, [R20] ;  /* 0x0000000014157984 */ /* 0x000ea40000000800 */
[----:B------:R-:W-:Y:S02]  /*3510*/  IMAD R26, R25, 0x4, R23 ;  /* 0x00000004191a7824 */ /* 0x000fe400078e0217 */
[----:B------:R-:W4:Y:S04]  /*3520*/  LDS R24, [R23] ;  /* 0x0000000017187984 */ /* 0x000f280000000800 */
[----:B------:R-:W5:Y:S04]  /*3530*/  LDS R25, [UR12+0x8] ;  /* 0x0000080cff197984 */ /* 0x000f680008000800 */
[----:B------:R-:W3:Y:S04]  /*3540*/  LDS R26, [R26] ;  /* 0x000000001a1a7984 */ /* 0x000ee80000000800 */
[----:B0-----:R-:W0:Y:S01]  /*3550*/  LDS R27, [UR12+0xc] ;  /* 0x00000c0cff1b7984 */ /* 0x001e220008000800 */
[----:B-1----:R-:W-:-:S04]  /*3560*/  FMUL R14, R12, -UR21 ;  /* 0x800000150c0e7c20 */ /* 0x002fc80008400000 */
[----:B------:R-:W-:Y:S01]  /*3570*/  FFMA R13, R14, R13, R29 ;  /* 0x0000000d0e0d7223 */ /* 0x000fe2000000001d */
[----:B--2---:R-:W-:-:S04]  /*3580*/  FMUL R12, R21, -UR21 ;  /* 0x80000015150c7c20 */ /* 0x004fc80008400000 */
[----:B------:R-:W-:Y:S01]  /*3590*/  FFMA R12, R12, R22, R13 ;  /* 0x000000160c0c7223 */ /* 0x000fe2000000000d */
[----:B----4-:R-:W-:-:S04]  /*35a0*/  FMUL R13, R24, -UR21 ;  /* 0x80000015180d7c20 */ /* 0x010fc80008400000 */
[----:B-----5:R-:W-:Y:S01]  /*35b0*/  FFMA R12, R13, R25, R12 ;  /* 0x000000190d0c7223 */ /* 0x020fe2000000000c */
[----:B---3--:R-:W-:-:S04]  /*35c0*/  FMUL R29, R26, -UR21 ;  /* 0x800000151a1d7c20 */ /* 0x008fc80008400000 */
[----:B0-----:R-:W-:-:S07]  /*35d0*/  FFMA R29, R29, R27, R12 ;  /* 0x0000001b1d1d7223 */ /* 0x001fce000000000c */
.L_x_105:
[----:B------:R-:W-:Y:S05]  /*35e0*/  BRA.U !UP2, `(.L_x_104) ;  /* 0x000000010a887547 */ /* 0x000fea000b800000 */
[----:B------:R-:W-:Y:S02]  /*35f0*/  UISETP.NE.AND UP1, UPT, UR20, 0x1, UPT ;  /* 0x000000011400788c */ /* 0x000fe4000bf25270 */
[----:B------:R-:W-:-:S04]  /*3600*/  ULOP3.LUT UR11, UR22, 0x1, URZ, 0xc0, !UPT ;  /* 0x00000001160b7892 */ /* 0x000fc8000f8ec0ff */
[----:B------:R-:W-:-:S03]  /*3610*/  UISETP.NE.AND UP2, UPT, UR11, URZ, UPT ;  /* 0x000000ff0b00728c */ /* 0x000fc6000bf45270 */
[----:B------:R-:W-:Y:S08]  /*3620*/  BRA.U !UP1, `(.L_x_106) ;  /* 0x0000000109447547 */ /* 0x000ff0000b800000 */
[----:B------:R-:W2:Y:S01]  /*3630*/  S2UR UR12, SR_CgaCtaId ;  /* 0x00000000000c79c3 */ /* 0x000ea20000008800 */
[----:B------:R-:W-:-:S07]  /*3640*/  UMOV UR11, 0x400 ;  /* 0x00000400000b7882 */ /* 0x000fce0000000000 */
[----:B------:R-:W4:Y:S01]  /*3650*/  LDC R13, c[0x0][0x3ec] ;  /* 0x0000fb00ff0d7b82 */ /* 0x000f220000000800 */
[----:B--2---:R-:W-:Y:S02]  /*3660*/  ULEA UR11, UR12, UR11, 0x18 ;  /* 0x0000000b0c0b7291 */ /* 0x004fe4000f8ec0ff */
[----:B------:R-:W-:Y:S02]  /*3670*/  ULEA UR12, UR4, UR10, 0x2 ;  /* 0x0000000a040c7291 */ /* 0x000fe4000f8e10ff */
[----:B----4-:R-:W-:Y:S01]  /*3680*/  IMAD R12, R13, UR4, R0 ;  /* 0x000000040d0c7c24 */ /* 0x010fe2000f8e0200 */
[----:B------:R-:W-:-:S06]  /*3690*/  UIADD3 UR4, UPT, UPT, UR4, 0x2, URZ ;  /* 0x0000000204047890 */ /* 0x000fcc000fffe0ff */
[----:B------:R-:W-:Y:S01]  /*36a0*/  LDS R21, [UR12+0x4] ;  /* 0x0000040cff157984 */ /* 0x000fe20008000800 */
[----:B------:R-:W-:-:S04]  /*36b0*/  LEA R12, R12, UR11, 0x2 ;  /* 0x0000000b0c0c7c11 */ /* 0x000fc8000f8e10ff */
[----:B------:R-:W-:Y:S01]  /*36c0*/  LEA R20, R13, R12, 0x2 ;  /* 0x0000000c0d147211 */ /* 0x000fe200078e10ff */
[----:B------:R-:W2:Y:S04]  /*36d0*/  LDS R14, [R12] ;  /* 0x000000000c0e7984 */ /* 0x000ea80000000800 */
[----:B------:R-:W4:Y:S04]  /*36e0*/  LDS R13, [UR12] ;  /* 0x0000000cff0d7984 */ /* 0x000f280008000800 */
[----:B------:R-:W5:Y:S01]  /*36f0*/  LDS R20, [R20] ;  /* 0x0000000014147984 */ /* 0x000f620000000800 */
[----:B--2---:R-:W-:-:S04]  /*3700*/  FMUL R14, R14, -UR21 ;  /* 0x800000150e0e7c20 */ /* 0x004fc80008400000 */
[----:B----4-:R-:W-:Y:S01]  /*3710*/  FFMA R13, R14, R13, R29 ;  /* 0x0000000d0e0d7223 */ /* 0x010fe2000000001d */
[----:B-----5:R-:W-:-:S04]  /*3720*/  FMUL R14, R20, -UR21 ;  /* 0x80000015140e7c20 */ /* 0x020fc80008400000 */
[----:B------:R-:W-:-:S07]  /*3730*/  FFMA R29, R14, R21, R13 ;  /* 0x000000150e1d7223 */ /* 0x000fce000000000d */
.L_x_106:
[----:B------:R-:W-:Y:S05]  /*3740*/  BRA.U !UP2, `(.L_x_104) ;  /* 0x000000010a307547 */ /* 0x000fea000b800000 */
[----:B------:R-:W2:Y:S01]  /*3750*/  S2UR UR12, SR_CgaCtaId ;  /* 0x00000000000c79c3 */ /* 0x000ea20000008800 */
[----:B------:R-:W4:Y:S02]  /*3760*/  LDCU UR11, c[0x0][0x3ec] ;  /* 0x00007d80ff0b77ac */ /* 0x000f240008000800 */
[----:B----4-:R-:W-:Y:S01]  /*3770*/  MOV R13, UR11 ;  /* 0x0000000b000d7c02 */ /* 0x010fe20008000f00 */
[----:B------:R-:W-:Y:S02]  /*3780*/  UMOV UR11, 0x400 ;  /* 0x00000400000b7882 */ /* 0x000fe40000000000 */
[----:B--2---:R-:W-:Y:S02]  /*3790*/  ULEA UR11, UR12, UR11, 0x18 ;  /* 0x0000000b0c0b7291 */ /* 0x004fe4000f8ec0ff */
[----:B------:R-:W-:Y:S01]  /*37a0*/  IMAD R12, R13, UR4, R0 ;  /* 0x000000040d0c7c24 */ /* 0x000fe2000f8e0200 */
[----:B------:R-:W-:-:S04]  /*37b0*/  ULEA UR4, UR4, UR10, 0x2 ;  /* 0x0000000a04047291 */ /* 0x000fc8000f8e10ff */
[----:B------:R-:W-:-:S05]  /*37c0*/  LEA R12, R12, UR11, 0x2 ;  /* 0x0000000b0c0c7c11 */ /* 0x000fca000f8e10ff */
[----:B------:R-:W-:Y:S04]  /*37d0*/  LDS R13, [UR4] ;  /* 0x00000004ff0d7984 */ /* 0x000fe80008000800 */
[----:B------:R-:W2:Y:S02]  /*37e0*/  LDS R12, [R12] ;  /* 0x000000000c0c7984 */ /* 0x000ea40000000800 */
[----:B--2---:R-:W-:-:S04]  /*37f0*/  FMUL R14, R12, -UR21 ;  /* 0x800000150c0e7c20 */ /* 0x004fc80008400000 */
[----:B------:R-:W-:-:S07]  /*3800*/  FFMA R29, R14, R13, R29 ;  /* 0x0000000d0e1d7223 */ /* 0x000fce000000001d */
.L_x_104:
[----:B------:R2:W-:Y:S02]  /*3810*/  STG.E desc[UR14][R18.64], R29 ;  /* 0x0000001d12007986 */ /* 0x0005e4000c10190e */
.L_x_101:
[----:B------:R-:W-:Y:S05]  /*3820*/  BSYNC.RECONVERGENT B0 ;  /* 0x0000000000007941 */ /* 0x000fea0003800200 */
.L_x_100:
[----:B------:R-:W-:Y:S06]  /*3830*/  BAR.SYNC.DEFER_BLOCKING 0x0 ;  /* 0x0000000000007b1d */ /* 0x000fec0000010000 */
[----:B------:R-:W-:Y:S04]  /*3840*/  BSSY.RECONVERGENT B0, `(.L_x_107) ;  /* 0x00000b0000007945 */ /* 0x000fe80003800200 */
[----:B------:R-:W-:Y:S05]  /*3850*/  @P1 BRA `(.L_x_108) ;  /* 0x0000000800b81947 */ /* 0x000fea0003800000 */
[----:B------:R-:W-:Y:S01]  /*3860*/  UISETP.GE.U32.AND UP1, UPT, UR26, 0xf, UPT ;  /* 0x0000000f1a00788c */ /* 0x000fe2000bf26070 */
[----:B------:R-:W-:Y:S01]  /*3870*/  HFMA2 R30, -RZ, RZ, 0, 0 ;  /* 0x00000000ff1e7431 */ /* 0x000fe200000001ff */
[----:B------:R-:W-:-:S07]  /*3880*/  UMOV UR4, URZ ;  /* 0x000000ff00047c82 */ /* 0x000fce0008000000 */
[----:B------:R-:W-:Y:S05]  /*3890*/  BRA.U !UP1, `(.L_x_109) ;  /* 0x0000000509287547 */ /* 0x000fea000b800000 */
[----:B------:R-:W-:Y:S01]  /*38a0*/  MOV R30, RZ ;  /* 0x000000ff001e7202 */ /* 0x000fe20000000f00 */
[----:B------:R-:W-:-:S06]  /*38b0*/  UMOV UR4, URZ ;  /* 0x000000ff00047c82 */ /* 0x000fcc0008000000 */
.L_x_110:
[----:B------:R-:W0:Y:S01]  /*38c0*/  LDC R13, c[0x0][0x3ec] ;  /* 0x0000fb00ff0d7b82 */ /* 0x000e220000000800 */
[----:B--2---:R-:W-:Y:S02]  /*38d0*/  HFMA2 R29, -RZ, RZ, 0, 2.384185791015625e-07 ;  /* 0x00000004ff1d7431 */ /* 0x004fe400000001ff */
[----:B0--3--:R-:W-:-:S04]  /*38e0*/  IMAD R28, R13, UR4, R0 ;  /* 0x000000040d1c7c24 */ /* 0x009fc8000f8e0200 */
[----:B------:R-:W-:-:S05]  /*38f0*/  IMAD.WIDE R28, R28, R29, UR6 ;  /* 0x000000061c1c7e25 */ /* 0x000fca000f8e021d */
[----:B------:R0:W2:Y:S01]  /*3900*/  LDG.E.CONSTANT R21, desc[UR14][R28.64] ;  /* 0x0000000e1c157981 */ /* 0x0000a2000c1e9900 */
[----:B------:R-:W-:-:S05]  /*3910*/  IMAD.WIDE R34, R13, 0x4, R28 ;  /* 0x000000040d227825 */ /* 0x000fca00078e021c */
[----:B------:R-:W3:Y:S01]  /*3920*/  LDG.E.CONSTANT R37, desc[UR14][R34.64] ;  /* 0x0000000e22257981 */ /* 0x000ee2000c1e9900 */
[----:B------:R-:W-:-:S05]  /*3930*/  IMAD.WIDE R26, R13, 0x4, R34 ;  /* 0x000000040d1a7825 */ /* 0x000fca00078e0222 */
[----:B------:R-:W4:Y:S01]  /*3940*/  LDG.E.CONSTANT R32, desc[UR14][R26.64] ;  /* 0x0000000e1a207981 */ /* 0x000f22000c1e9900 */
[----:B-1----:R-:W-:-:S05]  /*3950*/  IMAD.WIDE R24, R13, 0x4, R26 ;  /* 0x000000040d187825 */ /* 0x002fca00078e021a */
[----:B------:R-:W5:Y:S01]  /*3960*/  LDG.E.CONSTANT R33, desc[UR14][R24.64] ;  /* 0x0000000e18217981 */ /* 0x000f62000c1e9900 */
[----:B------:R-:W-:Y:S01]  /*3970*/  IMAD.WIDE R22, R13, 0x4, R24 ;  /* 0x000000040d167825 */ /* 0x000fe200078e0218 */
[----:B------:R-:W-:-:S04]  /*3980*/  ULEA UR11, UR4, UR23, 0x2 ;  /* 0x00000017040b7291 */ /* 0x000fc8000f8e10ff */
[----:B------:R-:W5:Y:S01]  /*3990*/  LDG.E.CONSTANT R12, desc[UR14][R22.64] ;  /* 0x0000000e160c7981 */ /* 0x000f62000c1e9900 */
[----:B0-----:R-:W-:-:S04]  /*39a0*/  IMAD.WIDE R28, R13, 0x4, R22 ;  /* 0x000000040d1c7825 */ /* 0x001fc800078e0216 */
[----:B------:R-:W2:Y:S04]  /*39b0*/  LDS R20, [UR11] ;  /* 0x0000000bff147984 */ /* 0x000ea80008000800 */
[----:B------:R0:W5:Y:S04]  /*39c0*/  LDG.E.CONSTANT R14, desc[UR14][R28.64] ;  /* 0x0000000e1c0e7981 */ /* 0x000168000c1e9900 */
[----:B------:R-:W3:Y:S01]  /*39d0*/  LDS R31, [UR11+0x4] ;  /* 0x0000040bff1f7984 */ /* 0x000ee20008000800 */
[----:B0-----:R-:W-:-:S05]  /*39e0*/  IMAD.WIDE R28, R13, 0x4, R28 ;  /* 0x000000040d1c7825 */ /* 0x001fca00078e021c */
[----:B------:R-:W5:Y:S01]  /*39f0*/  LDG.E.CONSTANT R34, desc[UR14][R28.64] ;  /* 0x0000000e1c227981 */ /* 0x000f62000c1e9900 */
[----:B------:R-:W-:-:S05]  /*3a00*/  IMAD.WIDE R26, R13, 0x4, R28 ;  /* 0x000000040d1a7825 */ /* 0x000fca00078e021c */
[----:B------:R0:W5:Y:S01]  /*3a10*/  LDG.E.CONSTANT R35, desc[UR14][R26.64] ;  /* 0x0000000e1a237981 */ /* 0x000162000c1e9900 */
[----:B------:R-:W-:-:S04]  /*3a20*/  IMAD.WIDE R24, R13, 0x4, R26 ;  /* 0x000000040d187825 */ /* 0x000fc800078e021a */
[----:B------:R-:W-:Y:S02]  /*3a30*/  IMAD.WIDE R22, R13, 0x4, R24 ;  /* 0x000000040d167825 */ /* 0x000fe400078e0218 */
[----:B------:R-:W5:Y:S02]  /*3a40*/  LDG.E.CONSTANT R24, desc[UR14][R24.64] ;  /* 0x0000000e18187981 */ /* 0x000f64000c1e9900 */
[----:B--2---:R-:W-:Y:S01]  /*3a50*/  FFMA R30, R21, R20, R30 ;  /* 0x00000014151e7223 */ /* 0x004fe2000000001e */
[C---:B------:R-:W-:Y:S02]  /*3a60*/  IMAD.WIDE R20, R13.reuse, 0x4, R22 ;  /* 0x000000040d147825 */ /* 0x040fe400078e0216 */
[----:B------:R-:W2:Y:S02]  /*3a70*/  LDG.E.CONSTANT R22, desc[UR14][R22.64] ;  /* 0x0000000e16167981 */ /* 0x000ea4000c1e9900 */
[C---:B0-----:R-:W-:Y:S02]  /*3a80*/  IMAD.WIDE R26, R13.reuse, 0x4, R20 ;  /* 0x000000040d1a7825 */ /* 0x041fe400078e0214 */
[----:B------:R3:W2:Y:S02]  /*3a90*/  LDG.E.CONSTANT R20, desc[UR14][R20.64] ;  /* 0x0000000e14147981 */ /* 0x0006a4000c1e9900 */
[----:B------:R-:W-:-:S02]  /*3aa0*/  IMAD.WIDE R28, R13, 0x4, R26 ;  /* 0x000000040d1c7825 */ /* 0x000fc400078e021a */
[----:B------:R0:W2:Y:S02]  /*3ab0*/  LDG.E.CONSTANT R26, desc[UR14][R26.64] ;  /* 0x0000000e1a1a7981 */ /* 0x0000a4000c1e9900 */
[----:B---3--:R-:W-:Y:S01]  /*3ac0*/  FFMA R21, R37, R31, R30 ;  /* 0x0000001f25157223 */ /* 0x008fe2000000001e */
[C---:B------:R-:W-:Y:S02]  /*3ad0*/  IMAD.WIDE R30, R13.reuse, 0x4, R28 ;  /* 0x000000040d1e7825 */ /* 0x040fe400078e021c */
[----:B------:R1:W3:Y:S02]  /*3ae0*/  LDG.E.CONSTANT R28, desc[UR14][R28.64] ;  /* 0x0000000e1c1c7981 */ /* 0x0002e4000c1e9900 */
[C---:B------:R-:W-:Y:S02]  /*3af0*/  IMAD.WIDE R36, R13.reuse, 0x4, R30 ;  /* 0x000000040d247825 */ /* 0x040fe400078e021e */
[----:B------:R-:W3:Y:S04]  /*3b00*/  LDG.E.CONSTANT R23, desc[UR14][R30.64] ;  /* 0x0000000e1e177981 */ /* 0x000ee8000c1e9900 */
[----:B------:R4:W3:Y:S04]  /*3b10*/  LDG.E.CONSTANT R25, desc[UR14][R36.64] ;  /* 0x0000000e24197981 */ /* 0x0008e8000c1e9900 */
[----:B0-----:R-:W0:Y:S04]  /*3b20*/  LDS R27, [UR11+0x8] ;  /* 0x0000080bff1b7984 */ /* 0x001e280008000800 */
[----:B-1----:R-:W-:Y:S01]  /*3b30*/  LDS R29, [UR11+0x10] ;  /* 0x0000100bff1d7984 */ /* 0x002fe20008000800 */
[----:B----4-:R-:W-:-:S03]  /*3b40*/  IMAD.WIDE R36, R13, 0x4, R36 ;  /* 0x000000040d247825 */ /* 0x010fc600078e0224 */
[----:B------:R-:W-:Y:S04]  /*3b50*/  LDS R31, [UR11+0x28] ;  /* 0x0000280bff1f7984 */ /* 0x000fe80008000800 */
[----:B------:R-:W4:Y:S04]  /*3b60*/  LDG.E.CONSTANT R13, desc[UR14][R36.64] ;  /* 0x0000000e240d7981 */ /* 0x000f28000c1e9900 */
[----:B------:R-:W-:Y:S01]  /*3b70*/  LDS R30, [UR11+0x3c] ;  /* 0x00003c0bff1e7984 */ /* 0x000fe20008000800 */
[----:B0-----:R-:W-:-:S03]  /*3b80*/  FFMA R32, R32, R27, R21 ;  /* 0x0000001b20207223 */ /* 0x001fc60000000015 */
[----:B------:R-:W5:Y:S04]  /*3b90*/  LDS R21, [UR11+0xc] ;  /* 0x00000c0bff157984 */ /* 0x000f680008000800 */
[----:B------:R-:W-:Y:S01]  /*3ba0*/  LDS R27, [UR11+0x18] ;  /* 0x0000180bff1b7984 */ /* 0x000fe20008000800 */
[----:B-----5:R-:W-:-:S03]  /*3bb0*/  FFMA R21, R33, R21, R32 ;  /* 0x0000001521157223 */ /* 0x020fc60000000020 */
[----:B------:R-:W0:Y:S01]  /*3bc0*/  LDS R32, [UR11+0x14] ;  /* 0x0000140bff207984 */ /* 0x000e220008000800 */
[----:B------:R-:W-:-:S03]  /*3bd0*/  FFMA R29, R12, R29, R21 ;  /* 0x0000001d0c1d7223 */ /* 0x000fc60000000015 */
[----:B------:R-:W1:Y:S04]  /*3be0*/  LDS R12, [UR11+0x1c] ;  /* 0x00001c0bff0c7984 */ /* 0x000e680008000800 */
[----:B------:R-:W5:Y:S01]  /*3bf0*/  LDS R21, [UR11+0x20] ;  /* 0x0000200bff157984 */ /* 0x000f620008000800 */
[----:B0-----:R-:W-:-:S03]  /*3c00*/  FFMA R33, R14, R32, R29 ;  /* 0x000000200e217223 */ /* 0x001fc6000000001d */
[----:B------:R-:W2:Y:S01]  /*3c10*/  LDS R29, [UR11+0x24] ;  /* 0x0000240bff1d7984 */ /* 0x000ea20008000800 */
[----:B------:R-:W-:-:S03]  /*3c20*/  FFMA R34, R34, R27, R33 ;  /* 0x0000001b22227223 */ /* 0x000fc60000000021 */
[----:B------:R-:W0:Y:S04]  /*3c30*/  LDS R33, [UR11+0x2c] ;  /* 0x00002c0bff217984 */ /* 0x000e280008000800 */
[----:B------:R-:W3:Y:S01]  /*3c40*/  LDS R27, [UR11+0x30] ;  /* 0x0000300bff1b7984 */ /* 0x000ee20008000800 */
[----:B-1----:R-:W-:-:S03]  /*3c50*/  FFMA R35, R35, R12, R34 ;  /* 0x0000000c23237223 */ /* 0x002fc60000000022 */
[----:B------:R-:W1:Y:S04]  /*3c60*/  LDS R14, [UR11+0x34] ;  /* 0x0000340bff0e7984 */ /* 0x000e680008000800 */
[----:B------:R-:W1:Y:S01]  /*3c70*/  LDS R12, [UR11+0x38] ;  /* 0x0000380bff0c7984 */ /* 0x000e620008000800 */
[----:B-----5:R-:W-:Y:S01]  /*3c80*/  FFMA R21, R24, R21, R35 ;  /* 0x0000001518157223 */ /* 0x020fe20000000023 */
[----:B------:R-:W-:-:S04]  /*3c90*/  UIADD3 UR4, UPT, UPT, UR4, 0x10, URZ ;  /* 0x0000001004047890 */ /* 0x000fc8000fffe0ff */
[----:B------:R-:W-:Y:S01]  /*3ca0*/  UISETP.NE.AND UP1, UPT, UR4, UR9, UPT ;  /* 0x000000090400728c */ /* 0x000fe2000bf25270 */
[----:B--2---:R-:W-:-:S04]  /*3cb0*/  FFMA R21, R22, R29, R21 ;  /* 0x0000001d16157223 */ /* 0x004fc80000000015 */
[----:B------:R-:W-:-:S04]  /*3cc0*/  FFMA R21, R20, R31, R21 ;  /* 0x0000001f14157223 */ /* 0x000fc80000000015 */
[----:B0-----:R-:W-:-:S04]  /*3cd0*/  FFMA R21, R26, R33, R21 ;  /* 0x000000211a157223 */ /* 0x001fc80000000015 */
[----:B---3--:R-:W-:-:S04]  /*3ce0*/  FFMA R28, R28, R27, R21 ;  /* 0x0000001b1c1c7223 */ /* 0x008fc80000000015 */
[----:B-1----:R-:W-:-:S04]  /*3cf0*/  FFMA R14, R23, R14, R28 ;  /* 0x0000000e170e7223 */ /* 0x002fc8000000001c */
[----:B------:R-:W-:-:S04]  /*3d00*/  FFMA R12, R25, R12, R14 ;  /* 0x0000000c190c7223 */ /* 0x000fc8000000000e */
[----:B----4-:R-:W-:Y:S01]  /*3d10*/  FFMA R30, R13, R30, R12 ;  /* 0x0000001e0d1e7223 */ /* 0x010fe2000000000c */
[----:B------:R-:W-:Y:S06]  /*3d20*/  BRA.U UP1, `(.L_x_110) ;  /* 0xfffffff901e47547 */ /* 0x000fec000b83ffff */
[----:B------:R-:W-:-:S05]  /*3d30*/  UMOV UR4, UR9 ;  /* 0x0000000900047c82 */ /* 0x000fca0008000000 */
.L_x_109:
[----:B------:R-:W-:-:S09]  /*3d40*/  UISETP.NE.AND UP1, UPT, UR13, URZ, UPT ;  /* 0x000000ff0d00728c */ /* 0x000fd2000bf25270 */
[----:B------:R-:W-:Y:S05]  /*3d50*/  BRA.U !UP1, `(.L_x_111) ;  /* 0x0000000509587547 */ /* 0x000fea000b800000 */
[----:B------:R-:W-:Y:S02]  /*3d60*/  UISETP.GE.U32.AND UP1, UPT, UR24, 0x7, UPT ;  /* 0x000000071800788c */ /* 0x000fe4000bf26070 */
[----:B------:R-:W-:-:S07]  /*3d70*/  UISETP.NE.AND UP2, UPT, UR19, URZ, UPT ;  /* 0x000000ff1300728c */ /* 0x000fce000bf45270 */
[----:B------:R-:W-:Y:S05]  /*3d80*/  BRA.U !UP1, `(.L_x_112) ;  /* 0x0000000109947547 */ /* 0x000fea000b800000 */
[----:B------:R-:W4:Y:S01]  /*3d90*/  LDC R35, c[0x0][0x3ec] ;  /* 0x0000fb00ff237b82 */ /* 0x000f220000000800 */
[----:B-1----:R-:W-:Y:S01]  /*3da0*/  MOV R25, 0x4 ;  /* 0x0000000400197802 */ /* 0x002fe20000000f00 */
[----:B----4-:R-:W-:-:S04]  /*3db0*/  IMAD R24, R35, UR4, R0 ;  /* 0x0000000423187c24 */ /* 0x010fc8000f8e0200 */
[----:B------:R-:W-:-:S04]  /*3dc0*/  IMAD.WIDE R24, R24, R25, UR6 ;  /* 0x0000000618187e25 */ /* 0x000fc8000f8e0219 */
[C---:B------:R-:W-:Y:S02]  /*3dd0*/  IMAD.WIDE R12, R35.reuse, 0x4, R24 ;  /* 0x00000004230c7825 */ /* 0x040fe400078e0218 */
[----:B------:R1:W4:Y:S02]  /*3de0*/  LDG.E.CONSTANT R25, desc[UR14][R24.64] ;  /* 0x0000000e18197981 */ /* 0x000324000c1e9900 */
[C---:B------:R-:W-:Y:S02]  /*3df0*/  IMAD.WIDE R20, R35.reuse, 0x4, R12 ;  /* 0x0000000423147825 */ /* 0x040fe400078e020c */
[----:B------:R-:W5:Y:S02]  /*3e00*/  LDG.E.CONSTANT R12, desc[UR14][R12.64] ;  /* 0x0000000e0c0c7981 */ /* 0x000f64000c1e9900 */
[C---:B------:R-:W-:Y:S02]  /*3e10*/  IMAD.WIDE R22, R35.reuse, 0x4, R20 ;  /* 0x0000000423167825 */ /* 0x040fe400078e0214 */
[----:B------:R-:W5:Y:S02]  /*3e20*/  LDG.E.CONSTANT R20, desc[UR14][R20.64] ;  /* 0x0000000e14147981 */ /* 0x000f64000c1e9900 */
[----:B0-----:R-:W-:-:S02]  /*3e30*/  IMAD.WIDE R26, R35, 0x4, R22 ;  /* 0x00000004231a7825 */ /* 0x001fc400078e0216 */
[----:B------:R-:W5:Y:S02]  /*3e40*/  LDG.E.CONSTANT R22, desc[UR14][R22.64] ;  /* 0x0000000e16167981 */ /* 0x000f64000c1e9900 */
[C---:B--23--:R-:W-:Y:S02]  /*3e50*/  IMAD.WIDE R28, R35.reuse, 0x4, R26 ;  /* 0x00000004231c7825 */ /* 0x04cfe400078e021a */
[----:B------:R0:W2:Y:S02]  /*3e60*/  LDG.E.CONSTANT R26, desc[UR14][R26.64] ;  /* 0x0000000e1a1a7981 */ /* 0x0000a4000c1e9900 */
[C---:B------:R-:W-:Y:S02]  /*3e70*/  IMAD.WIDE R32, R35.reuse, 0x4, R28 ;  /* 0x0000000423207825 */ /* 0x040fe400078e021c */
[----:B------:R-:W3:Y:S02]  /*3e80*/  LDG.E.CONSTANT R28, desc[UR14][R28.64] ;  /* 0x0000000e1c1c7981 */ /* 0x000ee4000c1e9900 */
[----:B------:R-:W-:-:S02]  /*3e90*/  IMAD.WIDE R34, R35, 0x4, R32 ;  /* 0x0000000423227825 */ /* 0x000fc400078e0220 */
[----:B------:R-:W3:Y:S04]  /*3ea0*/  LDG.E.CONSTANT R32, desc[UR14][R32.64] ;  /* 0x0000000e20207981 */ /* 0x000ee8000c1e9900 */
[----:B------:R-:W3:Y:S01]  /*3eb0*/  LDG.E.CONSTANT R34, desc[UR14][R34.64] ;  /* 0x0000000e22227981 */ /* 0x000ee2000c1e9900 */
[----:B------:R-:W-:-:S09]  /*3ec0*/  ULEA UR11, UR4, UR23, 0x2 ;  /* 0x00000017040b7291 */ /* 0x000fd2000f8e10ff */
[----:B------:R-:W4:Y:S04]  /*3ed0*/  LDS R14, [UR11] ;  /* 0x0000000bff0e7984 */ /* 0x000f280008000800 */
[----:B-1----:R-:W5:Y:S04]  /*3ee0*/  LDS R24, [UR11+0x4] ;  /* 0x0000040bff187984 */ /* 0x002f680008000800 */
[----:B------:R-:W1:Y:S04]  /*3ef0*/  LDS R31, [UR11+0x8] ;  /* 0x0000080bff1f7984 */ /* 0x000e680008000800 */
[----:B------:R-:W1:Y:S04]  /*3f00*/  LDS R36, [UR11+0xc] ;  /* 0x00000c0bff247984 */ /* 0x000e680008000800 */
[----:B0-----:R-:W2:Y:S04]  /*3f10*/  LDS R27, [UR11+0x10] ;  /* 0x0000100bff1b7984 */ /* 0x001ea80008000800 */
[----:B------:R-:W3:Y:S04]  /*3f20*/  LDS R23, [UR11+0x14] ;  /* 0x0000140bff177984 */ /* 0x000ee80008000800 */
[----:B------:R-:W0:Y:S04]  /*3f30*/  LDS R21, [UR11+0x18] ;  /* 0x0000180bff157984 */ /* 0x000e280008000800 */
[----:B------:R-:W0:Y:S01]  /*3f40*/  LDS R13, [UR11+0x1c] ;  /* 0x00001c0bff0d7984 */ /* 0x000e220008000800 */
[----:B------:R-:W-:Y:S01]  /*3f50*/  UIADD3 UR4, UPT, UPT, UR4, 0x8, URZ ;  /* 0x0000000804047890 */ /* 0x000fe2000fffe0ff */
[----:B----4-:R-:W-:-:S04]  /*3f60*/  FFMA R25, R25, R14, R30 ;  /* 0x0000000e19197223 */ /* 0x010fc8000000001e */
[----:B-----5:R-:W-:-:S04]  /*3f70*/  FFMA R25, R12, R24, R25 ;  /* 0x000000180c197223 */ /* 0x020fc80000000019 */
[----:B-1----:R-:W-:-:S04]  /*3f80*/  FFMA R25, R20, R31, R25 ;  /* 0x0000001f14197223 */ /* 0x002fc80000000019 */
[----:B------:R-:W-:-:S04]  /*3f90*/  FFMA R25, R22, R36, R25 ;  /* 0x0000002416197223 */ /* 0x000fc80000000019 */
[----:B--2---:R-:W-:-:S04]  /*3fa0*/  FFMA R25, R26, R27, R25 ;  /* 0x0000001b1a197223 */ /* 0x004fc80000000019 */
[----:B---3--:R-:W-:-:S04]  /*3fb0*/  FFMA R23, R28, R23, R25 ;  /* 0x000000171c177223 */ /* 0x008fc80000000019 */
[----:B0-----:R-:W-:-:S04]  /*3fc0*/  FFMA R21, R32, R21, R23 ;  /* 0x0000001520157223 */ /* 0x001fc80000000017 */
[----:B------:R-:W-:-:S07]  /*3fd0*/  FFMA R30, R34, R13, R21 ;  /* 0x0000000d221e7223 */ /* 0x000fce0000000015 */
.L_x_112:
[----:B------:R-:W-:Y:S05]  /*3fe0*/  BRA.U !UP2, `(.L_x_111) ;  /* 0x000000010ab47547 */ /* 0x000fea000b800000 */
[----:B------:R-:W-:Y:S02]  /*3ff0*/  UISETP.GE.U32.AND UP1, UPT, UR25, 0x3, UPT ;  /* 0x000000031900788c */ /* 0x000fe4000bf26070 */
[----:B------:R-:W-:-:S07]  /*4000*/  UISETP.NE.AND UP2, UPT, UR20, URZ, UPT ;  /* 0x000000ff1400728c */ /* 0x000fce000bf45270 */
[----:B------:R-:W-:Y:S05]  /*4010*/  BRA.U !UP1, `(.L_x_113) ;  /* 0x0000000109547547 */ /* 0x000fea000b800000 */
[----:B------:R-:W4:Y:S01]  /*4020*/  LDC R23, c[0x0][0x3ec] ;  /* 0x0000fb00ff177b82 */ /* 0x000f220000000800 */
[----:B-1----:R-:W-:Y:S02]  /*4030*/  HFMA2 R25, -RZ, RZ, 0, 2.384185791015625e-07 ;  /* 0x00000004ff197431 */ /* 0x002fe400000001ff */
[----:B----4-:R-:W-:-:S04]  /*4040*/  IMAD R24, R23, UR4, R0 ;  /* 0x0000000417187c24 */ /* 0x010fc8000f8e0200 */
[----:B------:R-:W-:-:S04]  /*4050*/  IMAD.WIDE R24, R24, R25, UR6 ;  /* 0x0000000618187e25 */ /* 0x000fc8000f8e0219 */
[C---:B------:R-:W-:Y:S02]  /*4060*/  IMAD.WIDE R12, R23.reuse, 0x4, R24 ;  /* 0x00000004170c7825 */ /* 0x040fe400078e0218 */
[----:B------:R-:W4:Y:S02]  /*4070*/  LDG.E.CONSTANT R25, desc[UR14][R24.64] ;  /* 0x0000000e18197981 */ /* 0x000f24000c1e9900 */
[C---:B------:R-:W-:Y:S02]  /*4080*/  IMAD.WIDE R20, R23.reuse, 0x4, R12 ;  /* 0x0000000417147825 */ /* 0x040fe400078e020c */
[----:B------:R-:W5:Y:S02]  /*4090*/  LDG.E.CONSTANT R13, desc[UR14][R12.64] ;  /* 0x0000000e0c0d7981 */ /* 0x000f64000c1e9900 */
[----:B------:R-:W-:Y:S02]  /*40a0*/  IMAD.WIDE R22, R23, 0x4, R20 ;  /* 0x0000000417167825 */ /* 0x000fe400078e0214 */
[----:B------:R-:W2:Y:S04]  /*40b0*/  LDG.E.CONSTANT R21, desc[UR14][R20.64] ;  /* 0x0000000e14157981 */ /* 0x000ea8000c1e9900 */
[----:B------:R-:W2:Y:S01]  /*40c0*/  LDG.E.CONSTANT R23, desc[UR14][R22.64] ;  /* 0x0000000e16177981 */ /* 0x000ea2000c1e9900 */
[----:B------:R-:W-:-:S02]  /*40d0*/  ULEA UR11, UR4, UR23, 0x2 ;  /* 0x00000017040b7291 */ /* 0x000fc4000f8e10ff */
[----:B------:R-:W-:-:S07]  /*40e0*/  UIADD3 UR4, UPT, UPT, UR4, 0x4, URZ ;  /* 0x0000000404047890 */ /* 0x000fce000fffe0ff */
[----:B------:R-:W4:Y:S04]  /*40f0*/  LDS R14, [UR11] ;  /* 0x0000000bff0e7984 */ /* 0x000f280008000800 */
[----:B------:R-:W5:Y:S04]  /*4100*/  LDS R26, [UR11+0x4] ;  /* 0x0000040bff1a7984 */ /* 0x000f680008000800 */
[----:B0-----:R-:W2:Y:S04]  /*4110*/  LDS R27, [UR11+0x8] ;  /* 0x0000080bff1b7984 */ /* 0x001ea80008000800 */
[----:B---3--:R-:W0:Y:S01]  /*4120*/  LDS R28, [UR11+0xc] ;  /* 0x00000c0bff1c7984 */ /* 0x008e220008000800 */
[----:B----4-:R-:W-:-:S04]  /*4130*/  FFMA R14, R25, R14, R30 ;  /* 0x0000000e190e7223 */ /* 0x010fc8000000001e */
[----:B-----5:R-:W-:-:S04]  /*4140*/  FFMA R14, R13, R26, R14 ;  /* 0x0000001a0d0e7223 */ /* 0x020fc8000000000e */
[----:B--2---:R-:W-:-:S04]  /*4150*/  FFMA R14, R21, R27, R14 ;  /* 0x0000001b150e7223 */ /* 0x004fc8000000000e */
[----:B0-----:R-:W-:-:S07]  /*4160*/  FFMA R30, R23, R28, R14 ;  /* 0x0000001c171e7223 */ /* 0x001fce000000000e */
.L_x_113:
[----:B------:R-:W-:Y:S05]  /*4170*/  BRA.U !UP2, `(.L_x_111) ;  /* 0x000000010a507547 */ /* 0x000fea000b800000 */
[----:B------:R-:W4:Y:S01]  /*4180*/  LDC R23, c[0x0][0x3ec] ;  /* 0x0000fb00ff177b82 */ /* 0x000f220000000800 */
[----:B------:R-:W-:Y:S01]  /*4190*/  MOV R13, 0x4 ;  /* 0x00000004000d7802 */ /* 0x000fe20000000f00 */
[----:B----4-:R-:W-:-:S04]  /*41a0*/  IMAD R12, R23, UR4, R0 ;  /* 0x00000004170c7c24 */ /* 0x010fc8000f8e0200 */
[----:B------:R-:W-:-:S05]  /*41b0*/  IMAD.WIDE R12, R12, R13, UR6 ;  /* 0x000000060c0c7e25 */ /* 0x000fca000f8e020d */
[----:B------:R-:W4:Y:S01]  /*41c0*/  LDG.E.CONSTANT R21, desc[UR14][R12.64] ;  /* 0x0000000e0c157981 */ /* 0x000f22000c1e9900 */
[----:B------:R-:W-:Y:S02]  /*41d0*/  ULEA UR4, UR4, UR23, 0x2 ;  /* 0x0000001704047291 */ /* 0x000fe4000f8e10ff */
[----:B------:R-:W-:-:S07]  /*41e0*/  UISETP.NE.AND UP1, UPT, UR20, 0x1, UPT ;  /* 0x000000011400788c */ /* 0x000fce000bf25270 */
[----:B------:R-:W4:Y:S02]  /*41f0*/  LDS R14, [UR4] ;  /* 0x00000004ff0e7984 */ /* 0x000f240008000800 */
[----:B----4-:R-:W-:Y:S01]  /*4200*/  FFMA R30, R21, R14, R30 ;  /* 0x0000000e151e7223 */ /* 0x010fe2000000001e */
[----:B------:R-:W-:Y:S06]  /*4210*/  BRA.U !UP1, `(.L_x_111) ;  /* 0x0000000109287547 */ /* 0x000fec000b800000 */
[----:B------:R-:W-:Y:S01]  /*4220*/  UISETP.NE.AND UP1, UPT, UR20, 0x2, UPT ;  /* 0x000000021400788c */ /* 0x000fe2000bf25270 */
[----:B------:R-:W-:Y:S01]  /*4230*/  IMAD.WIDE R20, R23, 0x4, R12 ;  /* 0x0000000417147825 */ /* 0x000fe200078e020c */
[----:B------:R-:W4:Y:S04]  /*4240*/  LDS R14, [UR4+0x4] ;  /* 0x00000404ff0e7984 */ /* 0x000f280008000800 */
[----:B------:R-:W-:-:S13]  /*4250*/  PLOP3.LUT P1, PT, PT, PT, UP1, 0x80, 0x8 ;  /* 0x000000000008781c */ /* 0x000fda0003f2f018 */
[----:B------:R-:W-:Y:S01]  /*4260*/  @P1 IMAD.WIDE R12, R23, 0x4, R20 ;  /* 0x00000004170c1825 */ /* 0x000fe200078e0214 */
[----:B------:R-:W5:Y:S04]  /*4270*/  @P1 LDS R22, [UR4+0x8] ;  /* 0x00000804ff161984 */ /* 0x000f680008000800 */
[----:B------:R-:W4:Y:S04]  /*4280*/  LDG.E.CONSTANT R21, desc[UR14][R20.64] ;  /* 0x0000000e14157981 */ /* 0x000f28000c1e9900 */
[----:B------:R-:W5:Y:S01]  /*4290*/  @P1 LDG.E.CONSTANT R13, desc[UR14][R12.64] ;  /* 0x0000000e0c0d1981 */ /* 0x000f62000c1e9900 */
[----:B----4-:R-:W-:-:S04]  /*42a0*/  FFMA R30, R21, R14, R30 ;  /* 0x0000000e151e7223 */ /* 0x010fc8000000001e */
[----:B-----5:R-:W-:-:S07]  /*42b0*/  @P1 FFMA R30, R13, R22, R30 ;  /* 0x000000160d1e1223 */ /* 0x020fce000000001e */
.L_x_111:
[----:B------:R-:W4:Y:S01]  /*42c0*/  LDG.E R21, desc[UR14][R18.64] ;  /* 0x0000000e12157981 */ /* 0x000f22000c1e1900 */
[----:B------:R-:W5:Y:S03]  /*42d0*/  LDC.64 R12, c[0x0][0x3c0] ;  /* 0x0000f000ff0c7b82 */ /* 0x000f660000000a00 */
[----:B------:R-:W0:Y:S01]  /*42e0*/  LDS R14, [R9] ;  /* 0x00000000090e7984 */ /* 0x000e220000000800 */
[----:B-----5:R-:W-:-:S04]  /*42f0*/  IMAD.WIDE R12, R15, 0x4, R12 ;  /* 0x000000040f0c7825 */ /* 0x020fc800078e020c */
[----:B0-----:R-:W-:Y:S01]  /*4300*/  FADD R15, -R14, -RZ ;  /* 0x800000ff0e0f7221 */ /* 0x001fe20000000100 */
[----:B----4-:R-:W-:-:S05]  /*4310*/  FADD R21, R21, R30 ;  /* 0x0000001e15157221 */ /* 0x010fca0000000000 */
[----:B------:R4:W-:Y:S04]  /*4320*/  STG.E desc[UR14][R18.64], R21 ;  /* 0x0000001512007986 */ /* 0x0009e8000c10190e */
[----:B------:R4:W-:Y:S02]  /*4330*/  STG.E desc[UR14][R12.64], R15 ;  /* 0x0000000f0c007986 */ /* 0x0009e4000c10190e */
.L_x_108:
[----:B------:R-:W-:Y:S05]  /*4340*/  BSYNC.RECONVERGENT B0 ;  /* 0x0000000000007941 */ /* 0x000fea0003800200 */
.L_x_107:
[----:B------:R-:W-:Y:S06]  /*4350*/  BAR.SYNC.DEFER_BLOCKING 0x0 ;  /* 0x0000000000007b1d */ /* 0x000fec0000010000 */
[----:B------:R-:W-:Y:S04]  /*4360*/  BSSY.RECONVERGENT B0, `(.L_x_114) ;  /* 0x0000030000007945 */ /* 0x000fe80003800200 */
[----:B------:R-:W-:Y:S05]  /*4370*/  @P0 BRA `(.L_x_115) ;  /* 0x0000000000b80947 */ /* 0x000fea0003800000 */
[----:B--2-4-:R-:W2:Y:S01]  /*4380*/  LDC R19, c[0x0][0x3ec] ;  /* 0x0000fb00ff137b82 */ /* 0x014ea20000000800 */
[----:B------:R-:W4:Y:S01]  /*4390*/  S2R R20, SR_CgaCtaId ;  /* 0x0000000000147919 */ /* 0x000f220000008800 */
[----:B------:R-:W-:Y:S01]  /*43a0*/  MOV R15, 0x400 ;  /* 0x00000400000f7802 */ /* 0x000fe20000000f00 */
[----:B------:R-:W-:Y:S01]  /*43b0*/  FADD R11, -R11, 1 ;  /* 0x3f8000000b0b7421 */ /* 0x000fe20000000100 */
[-C--:B--2---:R-:W-:Y:S02]  /*43c0*/  IABS R14, R19.reuse ;  /* 0x00000013000e7213 */ /* 0x084fe40000000000 */
[----:B------:R-:W-:Y:S02]  /*43d0*/  ISETP.NE.AND P3, PT, R19, RZ, PT ;  /* 0x000000ff1300720c */ /* 0x000fe40003f65270 */
[----:B------:R-:W2:Y:S01]  /*43e0*/  I2F.RP R18, R14 ;  /* 0x0000000e00127306 */ /* 0x000ea20000209400 */
[----:B------:R-:W-:Y:S02]  /*43f0*/  LOP3.LUT R19, RZ, R19, RZ, 0x33, !PT ;  /* 0x00000013ff137212 */ /* 0x000fe400078e33ff */
[----:B----4-:R-:W-:-:S02]  /*4400*/  LEA R15, R20, R15, 0x18 ;  /* 0x0000000f140f7211 */ /* 0x010fc400078ec0ff */
[----:B------:R-:W-:-:S03]  /*4410*/  MOV R20, R0 ;  /* 0x0000000000147202 */ /* 0x000fc60000000f00 */
[----:B--2---:R-:W2:Y:S02]  /*4420*/  MUFU.RCP R18, R18 ;  /* 0x0000001200127308 */ /* 0x004ea40000001000 */
[----:B--2---:R-:W-:-:S06]  /*4430*/  IADD3 R12, PT, PT, R18, 0xffffffe, RZ ;  /* 0x0ffffffe120c7810 */ /* 0x004fcc0007ffe0ff */
[----:B------:R2:W4:Y:S02]  /*4440*/  F2I.FTZ.U32.TRUNC.NTZ R13, R12 ;  /* 0x0000000c000d7305 */ /* 0x000524000021f000 */
[----:B--2---:R-:W-:Y:S01]  /*4450*/  HFMA2 R12, -RZ, RZ, 0, 0 ;  /* 0x00000000ff0c7431 */ /* 0x004fe200000001ff */
[----:B----4-:R-:W-:-:S05]  /*4460*/  IADD3 R21, PT, PT, RZ, -R13, RZ ;  /* 0x8000000dff157210 */ /* 0x010fca0007ffe0ff */
[----:B------:R-:W-:-:S04]  /*4470*/  IMAD R21, R21, R14, RZ ;  /* 0x0000000e15157224 */ /* 0x000fc800078e02ff */
[----:B------:R-:W-:-:S07]  /*4480*/  IMAD.HI.U32 R18, R13, R21, R12 ;  /* 0x000000150d127227 */ /* 0x000fce00078e000c */
.L_x_116:
[----:B--2---:R-:W2:Y:S01]  /*4490*/  LDC R23, c[0x0][0x3ec] ;  /* 0x0000fb00ff177b82 */ /* 0x004ea20000000800 */
[----:B------:R-:W-:-:S05]  /*44a0*/  IABS R13, R20 ;  /* 0x00000014000d7213 */ /* 0x000fca0000000000 */
[----:B------:R-:W-:-:S05]  /*44b0*/  IMAD.HI.U32 R12, R18, R13, RZ ;  /* 0x0000000d120c7227 */ /* 0x000fca00078e00ff */
[----:B------:R-:W-:Y:S02]  /*44c0*/  IADD3 R22, PT, PT, -R12, RZ, RZ ;  /* 0x000000ff0c167210 */ /* 0x000fe40007ffe1ff */
[----:B--2---:R-:W-:-:S05]  /*44d0*/  IABS R24, R23 ;  /* 0x0000001700187213 */ /* 0x004fca0000000000 */
        /* <DEDUP_REMOVED lines=19> */
[----:B------:R-:W4:Y:S01]  /*4610*/  LDS R22, [R21] ;  /* 0x0000000015167984 */ /* 0x000f220000000800 */
[----:B--2---:R-:W-:-:S04]  /*4620*/  FMUL R24, R23, R12 ;  /* 0x0000000c17187220 */ /* 0x004fc80000400000 */
[----:B----4-:R-:W-:-:S05]  /*4630*/  FFMA R22, R11, R22, R24 ;  /* 0x000000160b167223 */ /* 0x010fca0000000018 */
[----:B------:R2:W-:Y:S01]  /*4640*/  STS [R21], R22 ;  /* 0x0000001615007388 */ /* 0x0005e20000000800 */
[----:B------:R-:W-:Y:S05]  /*4650*/  @!P0 BRA `(.L_x_116) ;  /* 0xfffffffc008c8947 */ /* 0x000fea000383ffff */
.L_x_115:
[----:B------:R-:W-:Y:S05]  /*4660*/  BSYNC.RECONVERGENT B0 ;  /* 0x0000000000007941 */ /* 0x000fea0003800200 */
.L_x_114:
[----:B------:R-:W-:Y:S06]  /*4670*/  BAR.SYNC.DEFER_BLOCKING 0x0 ;  /* 0x0000000000007b1d */ /* 0x000fec0000010000 */
[----:B------:R-:W-:Y:S05]  /*4680*/  BRA.U UP0, `(.L_x_117) ;  /* 0xffffffbd00187547 */ /* 0x000fea000b83ffff */
.L_x_63:
[----:B------:R-:W-:-:S13]  /*4690*/  ISETP.GE.U32.AND P0, PT, R0, UR16, PT ;  /* 0x0000001000007c0c */ /* 0x000fda000bf06070 */
[----:B------:R-:W-:Y:S05]  /*46a0*/  @P0 EXIT ;  /* 0x000000000000094d */ /* 0x000fea0003800000 */
[----:B------:R-:W5:Y:S01]  /*46b0*/  S2UR UR5, SR_CgaCtaId ;  /* 0x00000000000579c3 */ /* 0x000f620000008800 */
[----:B------:R-:W-:Y:S01]  /*46c0*/  UMOV UR4, 0x400 ;  /* 0x0000040000047882 */ /* 0x000fe20000000000 */
[----:B------:R-:W0:Y:S06]  /*46d0*/  LDCU UR6, c[0x0][0x360] ;  /* 0x00006c00ff0677ac */ /* 0x000e2c0008000800 */
[----:B------:R-:W0:Y:S01]  /*46e0*/  LDC.64 R4, c[0x0][0x3e0] ;  /* 0x0000f800ff047b82 */ /* 0x000e220000000a00 */
[----:B-----5:R-:W-:-:S12]  /*46f0*/  ULEA UR4, UR5, UR4, 0x18 ;  /* 0x0000000405047291 */ /* 0x020fd8000f8ec0ff */
.L_x_118:
        /* <DEDUP_REMOVED lines=8> */
.L_x_119:
        /* <DEDUP_REMOVED lines=16> */
.L_x_121:


//--------------------- .nv.shared._Z29delta_backward_segment_kernelPKfS0_S0_S0_S0_S0_S0_S0_PfS1_S1_S1_S1_S1_iii --------------------------
	.section	.nv.shared._Z29delta_backward_segment_kernelPKfS0_S0_S0_S0_S0_S0_S0_PfS1_S1_S1_S1_S1_iii,"aw",@nobits
	.sectionflags	@""
	.align	16
	.zero		1024


//--------------------- .nv.shared.reserved.0     --------------------------
	.section	.nv.shared.reserved.0,"aw",@nobits
	.weak		__nv_reservedSMEM_offset_0_alias
	.size		__nv_reservedSMEM_offset_0_alias, 0, 64
	.other		__nv_reservedSMEM_offset_0_alias,@"STO_CUDA_RESERVED_SHARED STV_DEFAULT"
__nv_reservedSMEM_offset_0_alias:
	.zero		0
	.zero		64


//--------------------- .nv.shared._Z21delta_backward_kernelPKfS0_S0_S0_S0_S0_S0_PfS1_S1_S1_S1_S1_ii --------------------------
	.section	.nv.shared._Z21delta_backward_kernelPKfS0_S0_S0_S0_S0_S0_PfS1_S1_S1_S1_S1_ii,"aw",@nobits
	.sectionflags	@""
	.align	16
	.zero		1024


//--------------------- .nv.constant0._Z29delta_backward_segment_kernelPKfS0_S0_S0_S0_S0_S0_S0_PfS1_S1_S1_S1_S1_iii --------------------------
	.section	.nv.constant0._Z29delta_backward_segment_kernelPKfS0_S0_S0_S0_S0_S0_S0_PfS1_S1_S1_S1_S1_iii,"a",@progbits
	.sectionflags	@""
	.align	4
.nv.constant0._Z29delta_backward_segment_kernelPKfS0_S0_S0_S0_S0_S0_S0_PfS1_S1_S1_S1_S1_iii:
	.zero		1020


//--------------------- .nv.constant0._Z21delta_backward_kernelPKfS0_S0_S0_S0_S0_S0_PfS1_S1_S1_S1_S1_ii --------------------------
	.section	.nv.constant0._Z21delta_backward_kernelPKfS0_S0_S0_S0_S0_S0_PfS1_S1_S1_S1_S1_ii,"a",@progbits
	.sectionflags	@""
	.align	4
.nv.constant0._Z21delta_backward_kernelPKfS0_S0_S0_S0_S0_S0_PfS1_S1_S1_S1_S1_ii:
	.zero		1008


//--------------------- SYMBOLS --------------------------

	.type		.nv.reservedSmem.offset0,@object
	.size		.nv.reservedSmem.offset0,0x4
	.type		.nv.reservedSmem.cap,@object
	.size		.nv.reservedSmem.cap,0x4
